//
// Generated by NVIDIA NVVM Compiler
//
// Compiler Build ID: CL-36424714
// Cuda compilation tools, release 13.0, V13.0.88
// Based on NVVM 20.0.0
//

.version 9.0
.target sm_100
.address_size 64

	// .globl	_Z11mse_forwardPKfS0_Pfi
.extern .shared .align 16 .b8 sdata[];

.visible .entry _Z11mse_forwardPKfS0_Pfi(
	.param .u64 .ptr .align 1 _Z11mse_forwardPKfS0_Pfi_param_0,
	.param .u64 .ptr .align 1 _Z11mse_forwardPKfS0_Pfi_param_1,
	.param .u64 .ptr .align 1 _Z11mse_forwardPKfS0_Pfi_param_2,
	.param .u32 _Z11mse_forwardPKfS0_Pfi_param_3
)
{
	.reg .pred 	%p<2>;
	.reg .b32 	%r<6>;
	.reg .b32 	%f<5>;
	.reg .b64 	%rd<11>;

	ld.param.u64 	%rd1, [_Z11mse_forwardPKfS0_Pfi_param_0];
	ld.param.u64 	%rd2, [_Z11mse_forwardPKfS0_Pfi_param_1];
	ld.param.u64 	%rd3, [_Z11mse_forwardPKfS0_Pfi_param_2];
	ld.param.u32 	%r2, [_Z11mse_forwardPKfS0_Pfi_param_3];
	mov.u32 	%r3, %ctaid.x;
	mov.u32 	%r4, %ntid.x;
	mov.u32 	%r5, %tid.x;
	mad.lo.s32 	%r1, %r3, %r4, %r5;
	setp.ge.s32 	%p1, %r1, %r2;
	@%p1 bra 	$L__BB0_2;
	cvta.to.global.u64 	%rd4, %rd1;
	cvta.to.global.u64 	%rd5, %rd2;
	cvta.to.global.u64 	%rd6, %rd3;
	mul.wide.s32 	%rd7, %r1, 4;
	add.s64 	%rd8, %rd4, %rd7;
	ld.global.f32 	%f1, [%rd8];
	add.s64 	%rd9, %rd5, %rd7;
	ld.global.f32 	%f2, [%rd9];
	sub.f32 	%f3, %f1, %f2;
	mul.f32 	%f4, %f3, %f3;
	add.s64 	%rd10, %rd6, %rd7;
	st.global.f32 	[%rd10], %f4;
$L__BB0_2:
	ret;

}
	// .globl	_Z12mse_backwardPKfS0_Pfi
.visible .entry _Z12mse_backwardPKfS0_Pfi(
	.param .u64 .ptr .align 1 _Z12mse_backwardPKfS0_Pfi_param_0,
	.param .u64 .ptr .align 1 _Z12mse_backwardPKfS0_Pfi_param_1,
	.param .u64 .ptr .align 1 _Z12mse_backwardPKfS0_Pfi_param_2,
	.param .u32 _Z12mse_backwardPKfS0_Pfi_param_3
)
{
	.reg .pred 	%p<2>;
	.reg .b32 	%r<6>;
	.reg .b32 	%f<7>;
	.reg .b64 	%rd<11>;

	ld.param.u64 	%rd1, [_Z12mse_backwardPKfS0_Pfi_param_0];
	ld.param.u64 	%rd2, [_Z12mse_backwardPKfS0_Pfi_param_1];
	ld.param.u64 	%rd3, [_Z12mse_backwardPKfS0_Pfi_param_2];
	ld.param.u32 	%r2, [_Z12mse_backwardPKfS0_Pfi_param_3];
	mov.u32 	%r3, %ctaid.x;
	mov.u32 	%r4, %ntid.x;
	mov.u32 	%r5, %tid.x;
	mad.lo.s32 	%r1, %r3, %r4, %r5;
	setp.ge.s32 	%p1, %r1, %r2;
	@%p1 bra 	$L__BB1_2;
	cvta.to.global.u64 	%rd4, %rd1;
	cvta.to.global.u64 	%rd5, %rd2;
	cvta.to.global.u64 	%rd6, %rd3;
	mul.wide.s32 	%rd7, %r1, 4;
	add.s64 	%rd8, %rd4, %rd7;
	ld.global.f32 	%f1, [%rd8];
	add.s64 	%rd9, %rd5, %rd7;
	ld.global.f32 	%f2, [%rd9];
	sub.f32 	%f3, %f1, %f2;
	add.f32 	%f4, %f3, %f3;
	cvt.rn.f32.s32 	%f5, %r2;
	div.rn.f32 	%f6, %f4, %f5;
	add.s64 	%rd10, %rd6, %rd7;
	st.global.f32 	[%rd10], %f6;
$L__BB1_2:
	ret;

}
	// .globl	_Z11log_softmaxPKfPfi
.visible .entry _Z11log_softmaxPKfPfi(
	.param .u64 .ptr .align 1 _Z11log_softmaxPKfPfi_param_0,
	.param .u64 .ptr .align 1 _Z11log_softmaxPKfPfi_param_1,
	.param .u32 _Z11log_softmaxPKfPfi_param_2
)
{
	.reg .pred 	%p<14>;
	.reg .b32 	%r<23>;
	.reg .b32 	%f<51>;
	.reg .b64 	%rd<9>;

	ld.param.u64 	%rd1, [_Z11log_softmaxPKfPfi_param_0];
	ld.param.u64 	%rd2, [_Z11log_softmaxPKfPfi_param_1];
	ld.param.u32 	%r8, [_Z11log_softmaxPKfPfi_param_2];
	mov.u32 	%r1, %tid.x;
	setp.ge.s32 	%p1, %r1, %r8;
	mov.f32 	%f49, 0fF149F2CA;
	@%p1 bra 	$L__BB2_2;
	cvta.to.global.u64 	%rd3, %rd1;
	mul.wide.u32 	%rd4, %r1, 4;
	add.s64 	%rd5, %rd3, %rd4;
	ld.global.f32 	%f49, [%rd5];
$L__BB2_2:
	shl.b32 	%r9, %r1, 2;
	mov.u32 	%r10, sdata;
	add.s32 	%r2, %r10, %r9;
	st.shared.f32 	[%r2], %f49;
	bar.sync 	0;
	mov.u32 	%r22, %ntid.x;
	setp.lt.u32 	%p2, %r22, 2;
	@%p2 bra 	$L__BB2_8;
	mov.u32 	%r21, %r22;
$L__BB2_4:
	mov.u32 	%r4, %r21;
	shr.u32 	%r21, %r4, 1;
	setp.ge.u32 	%p3, %r1, %r21;
	@%p3 bra 	$L__BB2_7;
	shl.b32 	%r11, %r21, 2;
	add.s32 	%r12, %r2, %r11;
	ld.shared.f32 	%f3, [%r12];
	ld.shared.f32 	%f9, [%r2];
	setp.leu.f32 	%p4, %f3, %f9;
	@%p4 bra 	$L__BB2_7;
	st.shared.f32 	[%r2], %f3;
$L__BB2_7:
	bar.sync 	0;
	setp.gt.u32 	%p5, %r4, 3;
	@%p5 bra 	$L__BB2_4;
$L__BB2_8:
	setp.ge.s32 	%p6, %r1, %r8;
	ld.shared.f32 	%f4, [sdata];
	bar.sync 	0;
	mov.f32 	%f50, 0f00000000;
	@%p6 bra 	$L__BB2_10;
	sub.f32 	%f11, %f49, %f4;
	fma.rn.f32 	%f12, %f11, 0f3BBB989D, 0f3F000000;
	cvt.sat.f32.f32 	%f13, %f12;
	mov.f32 	%f14, 0f4B400001;
	mov.f32 	%f15, 0f437C0000;
	fma.rm.f32 	%f16, %f13, %f15, %f14;
	add.f32 	%f17, %f16, 0fCB40007F;
	neg.f32 	%f18, %f17;
	fma.rn.f32 	%f19, %f11, 0f3FB8AA3B, %f18;
	fma.rn.f32 	%f20, %f11, 0f32A57060, %f19;
	mov.b32 	%r13, %f16;
	shl.b32 	%r14, %r13, 23;
	mov.b32 	%f21, %r14;
	ex2.approx.ftz.f32 	%f22, %f20;
	mul.f32 	%f50, %f22, %f21;
$L__BB2_10:
	setp.lt.u32 	%p7, %r22, 2;
	st.shared.f32 	[%r2], %f50;
	bar.sync 	0;
	@%p7 bra 	$L__BB2_14;
$L__BB2_11:
	shr.u32 	%r7, %r22, 1;
	setp.ge.u32 	%p8, %r1, %r7;
	@%p8 bra 	$L__BB2_13;
	shl.b32 	%r15, %r7, 2;
	add.s32 	%r16, %r2, %r15;
	ld.shared.f32 	%f23, [%r16];
	ld.shared.f32 	%f24, [%r2];
	add.f32 	%f25, %f23, %f24;
	st.shared.f32 	[%r2], %f25;
$L__BB2_13:
	bar.sync 	0;
	setp.gt.u32 	%p9, %r22, 3;
	mov.u32 	%r22, %r7;
	@%p9 bra 	$L__BB2_11;
$L__BB2_14:
	setp.ge.s32 	%p10, %r1, %r8;
	ld.shared.f32 	%f7, [sdata];
	bar.sync 	0;
	@%p10 bra 	$L__BB2_16;
	setp.lt.f32 	%p11, %f7, 0f00800000;
	mul.f32 	%f26, %f7, 0f4B000000;
	selp.f32 	%f27, %f26, %f7, %p11;
	selp.f32 	%f28, 0fC1B80000, 0f00000000, %p11;
	mov.b32 	%r17, %f27;
	add.s32 	%r18, %r17, -1059760811;
	and.b32  	%r19, %r18, -8388608;
	sub.s32 	%r20, %r17, %r19;
	mov.b32 	%f29, %r20;
	cvt.rn.f32.s32 	%f30, %r19;
	fma.rn.f32 	%f31, %f30, 0f34000000, %f28;
	add.f32 	%f32, %f29, 0fBF800000;
	fma.rn.f32 	%f33, %f32, 0fBE055027, 0f3E1039F6;
	fma.rn.f32 	%f34, %f33, %f32, 0fBDF8CDCC;
	fma.rn.f32 	%f35, %f34, %f32, 0f3E0F2955;
	fma.rn.f32 	%f36, %f35, %f32, 0fBE2AD8B9;
	fma.rn.f32 	%f37, %f36, %f32, 0f3E4CED0B;
	fma.rn.f32 	%f38, %f37, %f32, 0fBE7FFF22;
	fma.rn.f32 	%f39, %f38, %f32, 0f3EAAAA78;
	fma.rn.f32 	%f40, %f39, %f32, 0fBF000000;
	mul.f32 	%f41, %f32, %f40;
	fma.rn.f32 	%f42, %f41, %f32, %f32;
	fma.rn.f32 	%f43, %f31, 0f3F317218, %f42;
	setp.gt.u32 	%p12, %r17, 2139095039;
	fma.rn.f32 	%f44, %f27, 0f7F800000, 0f7F800000;
	selp.f32 	%f45, %f44, %f43, %p12;
	setp.eq.f32 	%p13, %f27, 0f00000000;
	selp.f32 	%f46, 0fFF800000, %f45, %p13;
	sub.f32 	%f47, %f49, %f4;
	sub.f32 	%f48, %f47, %f46;
	cvta.to.global.u64 	%rd6, %rd2;
	mul.wide.u32 	%rd7, %r1, 4;
	add.s64 	%rd8, %rd6, %rd7;
	st.global.f32 	[%rd8], %f48;
$L__BB2_16:
	ret;

}
	// .globl	_Z21cross_entropy_forwardPKfS0_Pfi
.visible .entry _Z21cross_entropy_forwardPKfS0_Pfi(
	.param .u64 .ptr .align 1 _Z21cross_entropy_forwardPKfS0_Pfi_param_0,
	.param .u64 .ptr .align 1 _Z21cross_entropy_forwardPKfS0_Pfi_param_1,
	.param .u64 .ptr .align 1 _Z21cross_entropy_forwardPKfS0_Pfi_param_2,
	.param .u32 _Z21cross_entropy_forwardPKfS0_Pfi_param_3
)
{
	.reg .pred 	%p<2>;
	.reg .b32 	%r<6>;
	.reg .b32 	%f<5>;
	.reg .b64 	%rd<11>;

	ld.param.u64 	%rd1, [_Z21cross_entropy_forwardPKfS0_Pfi_param_0];
	ld.param.u64 	%rd2, [_Z21cross_entropy_forwardPKfS0_Pfi_param_1];
	ld.param.u64 	%rd3, [_Z21cross_entropy_forwardPKfS0_Pfi_param_2];
	ld.param.u32 	%r2, [_Z21cross_entropy_forwardPKfS0_Pfi_param_3];
	mov.u32 	%r3, %ctaid.x;
	mov.u32 	%r4, %ntid.x;
	mov.u32 	%r5, %tid.x;
	mad.lo.s32 	%r1, %r3, %r4, %r5;
	setp.ge.s32 	%p1, %r1, %r2;
	@%p1 bra 	$L__BB3_2;
	cvta.to.global.u64 	%rd4, %rd2;
	cvta.to.global.u64 	%rd5, %rd1;
	cvta.to.global.u64 	%rd6, %rd3;
	mul.wide.s32 	%rd7, %r1, 4;
	add.s64 	%rd8, %rd4, %rd7;
	ld.global.f32 	%f1, [%rd8];
	neg.f32 	%f2, %f1;
	add.s64 	%rd9, %rd5, %rd7;
	ld.global.f32 	%f3, [%rd9];
	mul.f32 	%f4, %f3, %f2;
	add.s64 	%rd10, %rd6, %rd7;
	st.global.f32 	[%rd10], %f4;
$L__BB3_2:
	ret;

}
	// .globl	_Z22cross_entropy_backwardPKfS0_Pfi
.visible .entry _Z22cross_entropy_backwardPKfS0_Pfi(
	.param .u64 .ptr .align 1 _Z22cross_entropy_backwardPKfS0_Pfi_param_0,
	.param .u64 .ptr .align 1 _Z22cross_entropy_backwardPKfS0_Pfi_param_1,
	.param .u64 .ptr .align 1 _Z22cross_entropy_backwardPKfS0_Pfi_param_2,
	.param .u32 _Z22cross_entropy_backwardPKfS0_Pfi_param_3
)
{
	.reg .pred 	%p<2>;
	.reg .b32 	%r<8>;
	.reg .b32 	%f<16>;
	.reg .b64 	%rd<11>;

	ld.param.u64 	%rd1, [_Z22cross_entropy_backwardPKfS0_Pfi_param_0];
	ld.param.u64 	%rd2, [_Z22cross_entropy_backwardPKfS0_Pfi_param_1];
	ld.param.u64 	%rd3, [_Z22cross_entropy_backwardPKfS0_Pfi_param_2];
	ld.param.u32 	%r2, [_Z22cross_entropy_backwardPKfS0_Pfi_param_3];
	mov.u32 	%r3, %ctaid.x;
	mov.u32 	%r4, %ntid.x;
	mov.u32 	%r5, %tid.x;
	mad.lo.s32 	%r1, %r3, %r4, %r5;
	setp.ge.s32 	%p1, %r1, %r2;
	@%p1 bra 	$L__BB4_2;
	cvta.to.global.u64 	%rd4, %rd1;
	cvta.to.global.u64 	%rd5, %rd2;
	cvta.to.global.u64 	%rd6, %rd3;
	mul.wide.s32 	%rd7, %r1, 4;
	add.s64 	%rd8, %rd4, %rd7;
	ld.global.f32 	%f1, [%rd8];
	fma.rn.f32 	%f2, %f1, 0f3BBB989D, 0f3F000000;
	cvt.sat.f32.f32 	%f3, %f2;
	mov.f32 	%f4, 0f4B400001;
	mov.f32 	%f5, 0f437C0000;
	fma.rm.f32 	%f6, %f3, %f5, %f4;
	add.f32 	%f7, %f6, 0fCB40007F;
	neg.f32 	%f8, %f7;
	fma.rn.f32 	%f9, %f1, 0f3FB8AA3B, %f8;
	fma.rn.f32 	%f10, %f1, 0f32A57060, %f9;
	mov.b32 	%r6, %f6;
	shl.b32 	%r7, %r6, 23;
	mov.b32 	%f11, %r7;
	ex2.approx.ftz.f32 	%f12, %f10;
	mul.f32 	%f13, %f12, %f11;
	add.s64 	%rd9, %rd5, %rd7;
	ld.global.f32 	%f14, [%rd9];
	sub.f32 	%f15, %f13, %f14;
	add.s64 	%rd10, %rd6, %rd7;
	st.global.f32 	[%rd10], %f15;
$L__BB4_2:
	ret;

}
	// .globl	_Z10reduce_sumPKfPfi
.visible .entry _Z10reduce_sumPKfPfi(
	.param .u64 .ptr .align 1 _Z10reduce_sumPKfPfi_param_0,
	.param .u64 .ptr .align 1 _Z10reduce_sumPKfPfi_param_1,
	.param .u32 _Z10reduce_sumPKfPfi_param_2
)
{
	.reg .pred 	%p<6>;
	.reg .b32 	%r<12>;
	.reg .b32 	%f<9>;
	.reg .b64 	%rd<7>;

	ld.param.u64 	%rd1, [_Z10reduce_sumPKfPfi_param_0];
	ld.param.u64 	%rd2, [_Z10reduce_sumPKfPfi_param_1];
	ld.param.u32 	%r6, [_Z10reduce_sumPKfPfi_param_2];
	mov.u32 	%r1, %tid.x;
	setp.ge.s32 	%p1, %r1, %r6;
	mov.f32 	%f8, 0f00000000;
	@%p1 bra 	$L__BB5_2;
	cvta.to.global.u64 	%rd3, %rd1;
	mul.wide.u32 	%rd4, %r1, 4;
	add.s64 	%rd5, %rd3, %rd4;
	ld.global.f32 	%f8, [%rd5];
$L__BB5_2:
	shl.b32 	%r7, %r1, 2;
	mov.u32 	%r8, sdata;
	add.s32 	%r2, %r8, %r7;
	st.shared.f32 	[%r2], %f8;
	bar.sync 	0;
	mov.u32 	%r11, %ntid.x;
	setp.lt.u32 	%p2, %r11, 2;
	@%p2 bra 	$L__BB5_6;
$L__BB5_3:
	shr.u32 	%r5, %r11, 1;
	setp.ge.u32 	%p3, %r1, %r5;
	@%p3 bra 	$L__BB5_5;
	shl.b32 	%r9, %r5, 2;
	add.s32 	%r10, %r2, %r9;
	ld.shared.f32 	%f4, [%r10];
	ld.shared.f32 	%f5, [%r2];
	add.f32 	%f6, %f4, %f5;
	st.shared.f32 	[%r2], %f6;
$L__BB5_5:
	bar.sync 	0;
	setp.gt.u32 	%p4, %r11, 3;
	mov.u32 	%r11, %r5;
	@%p4 bra 	$L__BB5_3;
$L__BB5_6:
	setp.ne.s32 	%p5, %r1, 0;
	@%p5 bra 	$L__BB5_8;
	ld.shared.f32 	%f7, [sdata];
	cvta.to.global.u64 	%rd6, %rd2;
	st.global.f32 	[%rd6], %f7;
$L__BB5_8:
	ret;

}


// ===== COMPILED SASS (sm_100) =====

	.target	sm_100

	.elftype	@"ET_EXEC"


//--------------------- .note.nv.tkinfo           --------------------------
	.section	.note.nv.tkinfo,"",@"SHT_NOTE"
	.sectionflags	@"SHF_NOTE_NV_TKINFO"
	.tkinfo
        /*0018*/ 	.word	0x00000002
        /*0030*/ 	.string	""
        /*0030*/ 	.string	"ptxas"
        /*0030*/ 	.string	"Cuda compilation tools, release 13.0, V13.0.88"
        /*0030*/ 	.string	"Build cuda_13.0.r13.0/compiler.36424714_0"
        /*0030*/ 	.string	"-arch sm_100 -m 64 "



//--------------------- .note.nv.cuinfo           --------------------------
	.section	.note.nv.cuinfo,"",@"SHT_NOTE"
	.sectionflags	@"SHF_NOTE_NV_CUINFO"
        /*0018*/ 	.short	0x0002
        /*001a*/ 	.short	0x0064
        /*001c*/ 	.short	0x0082
	.zero		2


//--------------------- .nv.info                  --------------------------
	.section	.nv.info,"",@"SHT_CUDA_INFO"
	.align	4


	//----- nvinfo : EIATTR_REGCOUNT
	.align		4
        /*0000*/ 	.byte	0x04, 0x2f
        /*0002*/ 	.short	(.L_1 - .L_0)
	.align		4
.L_0:
        /*0004*/ 	.word	index@(_Z11mse_forwardPKfS0_Pfi)
        /*0008*/ 	.word	0x0000000c


	//----- nvinfo : EIATTR_FRAME_SIZE
	.align		4
.L_1:
        /*000c*/ 	.byte	0x04, 0x11
        /*000e*/ 	.short	(.L_3 - .L_2)
	.align		4
.L_2:
        /*0010*/ 	.word	index@(_Z11mse_forwardPKfS0_Pfi)
        /*0014*/ 	.word	0x00000000


	//----- nvinfo : EIATTR_REGCOUNT
	.align		4
.L_3:
        /*0018*/ 	.byte	0x04, 0x2f
        /*001a*/ 	.short	(.L_5 - .L_4)
	.align		4
.L_4:
        /*001c*/ 	.word	index@(_Z12mse_backwardPKfS0_Pfi)
        /*0020*/ 	.word	0x00000010


	//----- nvinfo : EIATTR_FRAME_SIZE
	.align		4
.L_5:
        /*0024*/ 	.byte	0x04, 0x11
        /*0026*/ 	.short	(.L_7 - .L_6)
	.align		4
.L_6:
        /*0028*/ 	.word	index@($__internal_0_$__cuda_sm3x_div_rn_noftz_f32_slowpath)
        /*002c*/ 	.word	0x00000000


	//----- nvinfo : EIATTR_FRAME_SIZE
	.align		4
.L_7:
        /*0030*/ 	.byte	0x04, 0x11
        /*0032*/ 	.short	(.L_9 - .L_8)
	.align		4
.L_8:
        /*0034*/ 	.word	index@(_Z12mse_backwardPKfS0_Pfi)
        /*0038*/ 	.word	0x00000000


	//----- nvinfo : EIATTR_REGCOUNT
	.align		4
.L_9:
        /*003c*/ 	.byte	0x04, 0x2f
        /*003e*/ 	.short	(.L_11 - .L_10)
	.align		4
.L_10:
        /*0040*/ 	.word	index@(_Z11log_softmaxPKfPfi)
        /*0044*/ 	.word	0x0000000e


	//----- nvinfo : EIATTR_FRAME_SIZE
	.align		4
.L_11:
        /*0048*/ 	.byte	0x04, 0x11
        /*004a*/ 	.short	(.L_13 - .L_12)
	.align		4
.L_12:
        /*004c*/ 	.word	index@(_Z11log_softmaxPKfPfi)
        /*0050*/ 	.word	0x00000000


	//----- nvinfo : EIATTR_REGCOUNT
	.align		4
.L_13:
        /*0054*/ 	.byte	0x04, 0x2f
        /*0056*/ 	.short	(.L_15 - .L_14)
	.align		4
.L_14:
        /*0058*/ 	.word	index@(_Z21cross_entropy_forwardPKfS0_Pfi)
        /*005c*/ 	.word	0x0000000c


	//----- nvinfo : EIATTR_FRAME_SIZE
	.align		4
.L_15:
        /*0060*/ 	.byte	0x04, 0x11
        /*0062*/ 	.short	(.L_17 - .L_16)
	.align		4
.L_16:
        /*0064*/ 	.word	index@(_Z21cross_entropy_forwardPKfS0_Pfi)
        /*0068*/ 	.word	0x00000000


	//----- nvinfo : EIATTR_REGCOUNT
	.align		4
.L_17:
        /*006c*/ 	.byte	0x04, 0x2f
        /*006e*/ 	.short	(.L_19 - .L_18)
	.align		4
.L_18:
        /*0070*/ 	.word	index@(_Z22cross_entropy_backwardPKfS0_Pfi)
        /*0074*/ 	.word	0x0000000e


	//----- nvinfo : EIATTR_FRAME_SIZE
	.align		4
.L_19:
        /*0078*/ 	.byte	0x04, 0x11
        /*007a*/ 	.short	(.L_21 - .L_20)
	.align		4
.L_20:
        /*007c*/ 	.word	index@(_Z22cross_entropy_backwardPKfS0_Pfi)
        /*0080*/ 	.word	0x00000000


	//----- nvinfo : EIATTR_REGCOUNT
	.align		4
.L_21:
        /*0084*/ 	.byte	0x04, 0x2f
        /*0086*/ 	.short	(.L_23 - .L_22)
	.align		4
.L_22:
        /*0088*/ 	.word	index@(_Z10reduce_sumPKfPfi)
        /*008c*/ 	.word	0x0000000a


	//----- nvinfo : EIATTR_FRAME_SIZE
	.align		4
.L_23:
        /*0090*/ 	.byte	0x04, 0x11
        /*0092*/ 	.short	(.L_25 - .L_24)
	.align		4
.L_24:
        /*0094*/ 	.word	index@(_Z10reduce_sumPKfPfi)
        /*0098*/ 	.word	0x00000000


	//----- nvinfo : EIATTR_MIN_STACK_SIZE
	.align		4
.L_25:
        /*009c*/ 	.byte	0x04, 0x12
        /*009e*/ 	.short	(.L_27 - .L_26)
	.align		4
.L_26:
        /*00a0*/ 	.word	index@(_Z10reduce_sumPKfPfi)
        /*00a4*/ 	.word	0x00000000


	//----- nvinfo : EIATTR_MIN_STACK_SIZE
	.align		4
.L_27:
        /*00a8*/ 	.byte	0x04, 0x12
        /*00aa*/ 	.short	(.L_29 - .L_28)
	.align		4
.L_28:
        /*00ac*/ 	.word	index@(_Z22cross_entropy_backwardPKfS0_Pfi)
        /*00b0*/ 	.word	0x00000000


	//----- nvinfo : EIATTR_MIN_STACK_SIZE
	.align		4
.L_29:
        /*00b4*/ 	.byte	0x04, 0x12
        /*00b6*/ 	.short	(.L_31 - .L_30)
	.align		4
.L_30:
        /*00b8*/ 	.word	index@(_Z21cross_entropy_forwardPKfS0_Pfi)
        /*00bc*/ 	.word	0x00000000


	//----- nvinfo : EIATTR_MIN_STACK_SIZE
	.align		4
.L_31:
        /*00c0*/ 	.byte	0x04, 0x12
        /*00c2*/ 	.short	(.L_33 - .L_32)
	.align		4
.L_32:
        /*00c4*/ 	.word	index@(_Z11log_softmaxPKfPfi)
        /*00c8*/ 	.word	0x00000000


	//----- nvinfo : EIATTR_MIN_STACK_SIZE
	.align		4
.L_33:
        /*00cc*/ 	.byte	0x04, 0x12
        /*00ce*/ 	.short	(.L_35 - .L_34)
	.align		4
.L_34:
        /*00d0*/ 	.word	index@(_Z12mse_backwardPKfS0_Pfi)
        /*00d4*/ 	.word	0x00000000


	//----- nvinfo : EIATTR_MIN_STACK_SIZE
	.align		4
.L_35:
        /*00d8*/ 	.byte	0x04, 0x12
        /*00da*/ 	.short	(.L_37 - .L_36)
	.align		4
.L_36:
        /*00dc*/ 	.word	index@(_Z11mse_forwardPKfS0_Pfi)
        /*00e0*/ 	.word	0x00000000
.L_37:


//--------------------- .nv.compat                --------------------------
	.section	.nv.compat,"",@"SHT_CUDA_COMPAT_INFO"
	.align	4
        /*0000*/ 	.byte	0x02, 0x09, 0x00, 0x00, 0x02, 0x02, 0x01, 0x00, 0x02, 0x05, 0x05, 0x00, 0x03, 0x07, 0x01, 0x01
        /*0010*/ 	.byte	0x02, 0x03, 0x00, 0x00, 0x02, 0x06, 0x01, 0x00, 0x04, 0x0b, 0x08, 0x00, 0x01, 0x00, 0x00, 0x00
        /*0020*/ 	.byte	0x00, 0x00, 0x00, 0x00


//--------------------- .nv.info._Z10reduce_sumPKfPfi --------------------------
	.section	.nv.info._Z10reduce_sumPKfPfi,"",@"SHT_CUDA_INFO"
	.sectionflags	@""
	.align	4


	//----- nvinfo : EIATTR_CUDA_API_VERSION
	.align		4
        /*0000*/ 	.byte	0x04, 0x37
        /*0002*/ 	.short	(.L_39 - .L_38)
.L_38:
        /*0004*/ 	.word	0x00000082


	//----- nvinfo : EIATTR_KPARAM_INFO
	.align		4
.L_39:
        /*0008*/ 	.byte	0x04, 0x17
        /*000a*/ 	.short	(.L_41 - .L_40)
.L_40:
        /*000c*/ 	.word	0x00000000
        /*0010*/ 	.short	0x0002
        /*0012*/ 	.short	0x0010
        /*0014*/ 	.byte	0x00, 0xf0, 0x11, 0x00


	//----- nvinfo : EIATTR_KPARAM_INFO
	.align		4
.L_41:
        /*0018*/ 	.byte	0x04, 0x17
        /*001a*/ 	.short	(.L_43 - .L_42)
.L_42:
        /*001c*/ 	.word	0x00000000
        /*0020*/ 	.short	0x0001
        /*0022*/ 	.short	0x0008
        /*0024*/ 	.byte	0x00, 0xf5, 0x21, 0x00


	//----- nvinfo : EIATTR_KPARAM_INFO
	.align		4
.L_43:
        /*0028*/ 	.byte	0x04, 0x17
        /*002a*/ 	.short	(.L_45 - .L_44)
.L_44:
        /*002c*/ 	.word	0x00000000
        /*0030*/ 	.short	0x0000
        /*0032*/ 	.short	0x0000
        /*0034*/ 	.byte	0x00, 0xf5, 0x21, 0x00


	//----- nvinfo : EIATTR_SPARSE_MMA_MASK
	.align		4
.L_45:
        /*0038*/ 	.byte	0x03, 0x50
        /*003a*/ 	.short	0x0000


	//----- nvinfo : EIATTR_MAXREG_COUNT
	.align		4
        /*003c*/ 	.byte	0x03, 0x1b
        /*003e*/ 	.short	0x00ff


	//----- nvinfo : EIATTR_NUM_BARRIERS
	.align		4
        /*0040*/ 	.byte	0x02, 0x4c
        /*0042*/ 	.byte	0x01
	.zero		1


	//----- nvinfo : EIATTR_MERCURY_ISA_VERSION
	.align		4
        /*0044*/ 	.byte	0x03, 0x5f
        /*0046*/ 	.short	0x0101


	//----- nvinfo : EIATTR_VRC_CTA_INIT_COUNT
	.align		4
        /*0048*/ 	.byte	0x02, 0x4a
	.zero		1
	.zero		1


	//----- nvinfo : EIATTR_EXIT_INSTR_OFFSETS
	.align		4
        /*004c*/ 	.byte	0x04, 0x1c
        /*004e*/ 	.short	(.L_47 - .L_46)


	//   ....[0]....
.L_46:
        /*0050*/ 	.word	0x000001f0


	//   ....[1]....
        /*0054*/ 	.word	0x00000260


	//----- nvinfo : EIATTR_CBANK_PARAM_SIZE
	.align		4
.L_47:
        /*0058*/ 	.byte	0x03, 0x19
        /*005a*/ 	.short	0x0014


	//----- nvinfo : EIATTR_PARAM_CBANK
	.align		4
        /*005c*/ 	.byte	0x04, 0x0a
        /*005e*/ 	.short	(.L_49 - .L_48)
	.align		4
.L_48:
        /*0060*/ 	.word	index@(.nv.constant0._Z10reduce_sumPKfPfi)
        /*0064*/ 	.short	0x0380
        /*0066*/ 	.short	0x0014


	//----- nvinfo : EIATTR_SW_WAR
	.align		4
.L_49:
        /*0068*/ 	.byte	0x04, 0x36
        /*006a*/ 	.short	(.L_51 - .L_50)
.L_50:
        /*006c*/ 	.word	0x00000008
.L_51:


//--------------------- .nv.info._Z22cross_entropy_backwardPKfS0_Pfi --------------------------
	.section	.nv.info._Z22cross_entropy_backwardPKfS0_Pfi,"",@"SHT_CUDA_INFO"
	.sectionflags	@""
	.align	4


	//----- nvinfo : EIATTR_CUDA_API_VERSION
	.align		4
        /*0000*/ 	.byte	0x04, 0x37
        /*0002*/ 	.short	(.L_53 - .L_52)
.L_52:
        /*0004*/ 	.word	0x00000082


	//----- nvinfo : EIATTR_KPARAM_INFO
	.align		4
.L_53:
        /*0008*/ 	.byte	0x04, 0x17
        /*000a*/ 	.short	(.L_55 - .L_54)
.L_54:
        /*000c*/ 	.word	0x00000000
        /*0010*/ 	.short	0x0003
        /*0012*/ 	.short	0x0018
        /*0014*/ 	.byte	0x00, 0xf0, 0x11, 0x00


	//----- nvinfo : EIATTR_KPARAM_INFO
	.align		4
.L_55:
        /*0018*/ 	.byte	0x04, 0x17
        /*001a*/ 	.short	(.L_57 - .L_56)
.L_56:
        /*001c*/ 	.word	0x00000000
        /*0020*/ 	.short	0x0002
        /*0022*/ 	.short	0x0010
        /*0024*/ 	.byte	0x00, 0xf5, 0x21, 0x00


	//----- nvinfo : EIATTR_KPARAM_INFO
	.align		4
.L_57:
        /*0028*/ 	.byte	0x04, 0x17
        /*002a*/ 	.short	(.L_59 - .L_58)
.L_58:
        /*002c*/ 	.word	0x00000000
        /*0030*/ 	.short	0x0001
        /*0032*/ 	.short	0x0008
        /*0034*/ 	.byte	0x00, 0xf5, 0x21, 0x00


	//----- nvinfo : EIATTR_KPARAM_INFO
	.align		4
.L_59:
        /*0038*/ 	.byte	0x04, 0x17
        /*003a*/ 	.short	(.L_61 - .L_60)
.L_60:
        /*003c*/ 	.word	0x00000000
        /*0040*/ 	.short	0x0000
        /*0042*/ 	.short	0x0000
        /*0044*/ 	.byte	0x00, 0xf5, 0x21, 0x00


	//----- nvinfo : EIATTR_SPARSE_MMA_MASK
	.align		4
.L_61:
        /*0048*/ 	.byte	0x03, 0x50
        /*004a*/ 	.short	0x0000


	//----- nvinfo : EIATTR_MAXREG_COUNT
	.align		4
        /*004c*/ 	.byte	0x03, 0x1b
        /*004e*/ 	.short	0x00ff


	//----- nvinfo : EIATTR_MERCURY_ISA_VERSION
	.align		4
        /*0050*/ 	.byte	0x03, 0x5f
        /*0052*/ 	.short	0x0101


	//----- nvinfo : EIATTR_VRC_CTA_INIT_COUNT
	.align		4
        /*0054*/ 	.byte	0x02, 0x4a
	.zero		1
	.zero		1


	//----- nvinfo : EIATTR_EXIT_INSTR_OFFSETS
	.align		4
        /*0058*/ 	.byte	0x04, 0x1c
        /*005a*/ 	.short	(.L_63 - .L_62)


	//   ....[0]....
.L_62:
        /*005c*/ 	.word	0x00000070


	//   ....[1]....
        /*0060*/ 	.word	0x000001c0


	//----- nvinfo : EIATTR_CBANK_PARAM_SIZE
	.align		4
.L_63:
        /*0064*/ 	.byte	0x03, 0x19
        /*0066*/ 	.short	0x001c


	//----- nvinfo : EIATTR_PARAM_CBANK
	.align		4
        /*0068*/ 	.byte	0x04, 0x0a
        /*006a*/ 	.short	(.L_65 - .L_64)
	.align		4
.L_64:
        /*006c*/ 	.word	index@(.nv.constant0._Z22cross_entropy_backwardPKfS0_Pfi)
        /*0070*/ 	.short	0x0380
        /*0072*/ 	.short	0x001c


	//----- nvinfo : EIATTR_SW_WAR
	.align		4
.L_65:
        /*0074*/ 	.byte	0x04, 0x36
        /*0076*/ 	.short	(.L_67 - .L_66)
.L_66:
        /*0078*/ 	.word	0x00000008
.L_67:


//--------------------- .nv.info._Z21cross_entropy_forwardPKfS0_Pfi --------------------------
	.section	.nv.info._Z21cross_entropy_forwardPKfS0_Pfi,"",@"SHT_CUDA_INFO"
	.sectionflags	@""
	.align	4


	//----- nvinfo : EIATTR_CUDA_API_VERSION
	.align		4
        /*0000*/ 	.byte	0x04, 0x37
        /*0002*/ 	.short	(.L_69 - .L_68)
.L_68:
        /*0004*/ 	.word	0x00000082


	//----- nvinfo : EIATTR_KPARAM_INFO
	.align		4
.L_69:
        /*0008*/ 	.byte	0x04, 0x17
        /*000a*/ 	.short	(.L_71 - .L_70)
.L_70:
        /*000c*/ 	.word	0x00000000
        /*0010*/ 	.short	0x0003
        /*0012*/ 	.short	0x0018
        /*0014*/ 	.byte	0x00, 0xf0, 0x11, 0x00


	//----- nvinfo : EIATTR_KPARAM_INFO
	.align		4
.L_71:
        /*0018*/ 	.byte	0x04, 0x17
        /*001a*/ 	.short	(.L_73 - .L_72)
.L_72:
        /*001c*/ 	.word	0x00000000
        /*0020*/ 	.short	0x0002
        /*0022*/ 	.short	0x0010
        /*0024*/ 	.byte	0x00, 0xf5, 0x21, 0x00


	//----- nvinfo : EIATTR_KPARAM_INFO
	.align		4
.L_73:
        /*0028*/ 	.byte	0x04, 0x17
        /*002a*/ 	.short	(.L_75 - .L_74)
.L_74:
        /*002c*/ 	.word	0x00000000
        /*0030*/ 	.short	0x0001
        /*0032*/ 	.short	0x0008
        /*0034*/ 	.byte	0x00, 0xf5, 0x21, 0x00


	//----- nvinfo : EIATTR_KPARAM_INFO
	.align		4
.L_75:
        /*0038*/ 	.byte	0x04, 0x17
        /*003a*/ 	.short	(.L_77 - .L_76)
.L_76:
        /*003c*/ 	.word	0x00000000
        /*0040*/ 	.short	0x0000
        /*0042*/ 	.short	0x0000
        /*0044*/ 	.byte	0x00, 0xf5, 0x21, 0x00


	//----- nvinfo : EIATTR_SPARSE_MMA_MASK
	.align		4
.L_77:
        /*0048*/ 	.byte	0x03, 0x50
        /*004a*/ 	.short	0x0000


	//----- nvinfo : EIATTR_MAXREG_COUNT
	.align		4
        /*004c*/ 	.byte	0x03, 0x1b
        /*004e*/ 	.short	0x00ff


	//----- nvinfo : EIATTR_MERCURY_ISA_VERSION
	.align		4
        /*0050*/ 	.byte	0x03, 0x5f
        /*0052*/ 	.short	0x0101


	//----- nvinfo : EIATTR_VRC_CTA_INIT_COUNT
	.align		4
        /*0054*/ 	.byte	0x02, 0x4a
	.zero		1
	.zero		1


	//----- nvinfo : EIATTR_EXIT_INSTR_OFFSETS
	.align		4
        /*0058*/ 	.byte	0x04, 0x1c
        /*005a*/ 	.short	(.L_79 - .L_78)


	//   ....[0]....
.L_78:
        /*005c*/ 	.word	0x00000070


	//   ....[1]....
        /*0060*/ 	.word	0x00000130


	//----- nvinfo : EIATTR_CBANK_PARAM_SIZE
	.align		4
.L_79:
        /*0064*/ 	.byte	0x03, 0x19
        /*0066*/ 	.short	0x001c


	//----- nvinfo : EIATTR_PARAM_CBANK
	.align		4
        /*0068*/ 	.byte	0x04, 0x0a
        /*006a*/ 	.short	(.L_81 - .L_80)
	.align		4
.L_80:
        /*006c*/ 	.word	index@(.nv.constant0._Z21cross_entropy_forwardPKfS0_Pfi)
        /*0070*/ 	.short	0x0380
        /*0072*/ 	.short	0x001c


	//----- nvinfo : EIATTR_SW_WAR
	.align		4
.L_81:
        /*0074*/ 	.byte	0x04, 0x36
        /*0076*/ 	.short	(.L_83 - .L_82)
.L_82:
        /*0078*/ 	.word	0x00000008
.L_83:


//--------------------- .nv.info._Z11log_softmaxPKfPfi --------------------------
	.section	.nv.info._Z11log_softmaxPKfPfi,"",@"SHT_CUDA_INFO"
	.sectionflags	@""
	.align	4


	//----- nvinfo : EIATTR_CUDA_API_VERSION
	.align		4
        /*0000*/ 	.byte	0x04, 0x37
        /*0002*/ 	.short	(.L_85 - .L_84)
.L_84:
        /*0004*/ 	.word	0x00000082


	//----- nvinfo : EIATTR_KPARAM_INFO
	.align		4
.L_85:
        /*0008*/ 	.byte	0x04, 0x17
        /*000a*/ 	.short	(.L_87 - .L_86)
.L_86:
        /*000c*/ 	.word	0x00000000
        /*0010*/ 	.short	0x0002
        /*0012*/ 	.short	0x0010
        /*0014*/ 	.byte	0x00, 0xf0, 0x11, 0x00


	//----- nvinfo : EIATTR_KPARAM_INFO
	.align		4
.L_87:
        /*0018*/ 	.byte	0x04, 0x17
        /*001a*/ 	.short	(.L_89 - .L_88)
.L_88:
        /*001c*/ 	.word	0x00000000
        /*0020*/ 	.short	0x0001
        /*0022*/ 	.short	0x0008
        /*0024*/ 	.byte	0x00, 0xf5, 0x21, 0x00


	//----- nvinfo : EIATTR_KPARAM_INFO
	.align		4
.L_89:
        /*0028*/ 	.byte	0x04, 0x17
        /*002a*/ 	.short	(.L_91 - .L_90)
.L_90:
        /*002c*/ 	.word	0x00000000
        /*0030*/ 	.short	0x0000
        /*0032*/ 	.short	0x0000
        /*0034*/ 	.byte	0x00, 0xf5, 0x21, 0x00


	//----- nvinfo : EIATTR_SPARSE_MMA_MASK
	.align		4
.L_91:
        /*0038*/ 	.byte	0x03, 0x50
        /*003a*/ 	.short	0x0000


	//----- nvinfo : EIATTR_MAXREG_COUNT
	.align		4
        /*003c*/ 	.byte	0x03, 0x1b
        /*003e*/ 	.short	0x00ff


	//----- nvinfo : EIATTR_NUM_BARRIERS
	.align		4
        /*0040*/ 	.byte	0x02, 0x4c
        /*0042*/ 	.byte	0x01
	.zero		1


	//----- nvinfo : EIATTR_MERCURY_ISA_VERSION
	.align		4
        /*0044*/ 	.byte	0x03, 0x5f
        /*0046*/ 	.short	0x0101


	//----- nvinfo : EIATTR_VRC_CTA_INIT_COUNT
	.align		4
        /*0048*/ 	.byte	0x02, 0x4a
	.zero		1
	.zero		1


	//----- nvinfo : EIATTR_EXIT_INSTR_OFFSETS
	.align		4
        /*004c*/ 	.byte	0x04, 0x1c
        /*004e*/ 	.short	(.L_93 - .L_92)


	//   ....[0]....
.L_92:
        /*0050*/ 	.word	0x000004e0


	//   ....[1]....
        /*0054*/ 	.word	0x000006e0


	//----- nvinfo : EIATTR_CRS_STACK_SIZE
	.align		4
.L_93:
        /*0058*/ 	.byte	0x04, 0x1e
        /*005a*/ 	.short	(.L_95 - .L_94)
.L_94:
        /*005c*/ 	.word	0x00000000


	//----- nvinfo : EIATTR_CBANK_PARAM_SIZE
	.align		4
.L_95:
        /*0060*/ 	.byte	0x03, 0x19
        /*0062*/ 	.short	0x0014


	//----- nvinfo : EIATTR_PARAM_CBANK
	.align		4
        /*0064*/ 	.byte	0x04, 0x0a
        /*0066*/ 	.short	(.L_97 - .L_96)
	.align		4
.L_96:
        /*0068*/ 	.word	index@(.nv.constant0._Z11log_softmaxPKfPfi)
        /*006c*/ 	.short	0x0380
        /*006e*/ 	.short	0x0014


	//----- nvinfo : EIATTR_SW_WAR
	.align		4
.L_97:
        /*0070*/ 	.byte	0x04, 0x36
        /*0072*/ 	.short	(.L_99 - .L_98)
.L_98:
        /*0074*/ 	.word	0x00000008
.L_99:


//--------------------- .nv.info._Z12mse_backwardPKfS0_Pfi --------------------------
	.section	.nv.info._Z12mse_backwardPKfS0_Pfi,"",@"SHT_CUDA_INFO"
	.sectionflags	@""
	.align	4


	//----- nvinfo : EIATTR_CUDA_API_VERSION
	.align		4
        /*0000*/ 	.byte	0x04, 0x37
        /*0002*/ 	.short	(.L_101 - .L_100)
.L_100:
        /*0004*/ 	.word	0x00000082


	//----- nvinfo : EIATTR_KPARAM_INFO
	.align		4
.L_101:
        /*0008*/ 	.byte	0x04, 0x17
        /*000a*/ 	.short	(.L_103 - .L_102)
.L_102:
        /*000c*/ 	.word	0x00000000
        /*0010*/ 	.short	0x0003
        /*0012*/ 	.short	0x0018
        /*0014*/ 	.byte	0x00, 0xf0, 0x11, 0x00


	//----- nvinfo : EIATTR_KPARAM_INFO
	.align		4
.L_103:
        /*0018*/ 	.byte	0x04, 0x17
        /*001a*/ 	.short	(.L_105 - .L_104)
.L_104:
        /*001c*/ 	.word	0x00000000
        /*0020*/ 	.short	0x0002
        /*0022*/ 	.short	0x0010
        /*0024*/ 	.byte	0x00, 0xf5, 0x21, 0x00


	//----- nvinfo : EIATTR_KPARAM_INFO
	.align		4
.L_105:
        /*0028*/ 	.byte	0x04, 0x17
        /*002a*/ 	.short	(.L_107 - .L_106)
.L_106:
        /*002c*/ 	.word	0x00000000
        /*0030*/ 	.short	0x0001
        /*0032*/ 	.short	0x0008
        /*0034*/ 	.byte	0x00, 0xf5, 0x21, 0x00


	//----- nvinfo : EIATTR_KPARAM_INFO
	.align		4
.L_107:
        /*0038*/ 	.byte	0x04, 0x17
        /*003a*/ 	.short	(.L_109 - .L_108)
.L_108:
        /*003c*/ 	.word	0x00000000
        /*0040*/ 	.short	0x0000
        /*0042*/ 	.short	0x0000
        /*0044*/ 	.byte	0x00, 0xf5, 0x21, 0x00


	//----- nvinfo : EIATTR_SPARSE_MMA_MASK
	.align		4
.L_109:
        /*0048*/ 	.byte	0x03, 0x50
        /*004a*/ 	.short	0x0000


	//----- nvinfo : EIATTR_MAXREG_COUNT
	.align		4
        /*004c*/ 	.byte	0x03, 0x1b
        /*004e*/ 	.short	0x00ff


	//----- nvinfo : EIATTR_MERCURY_ISA_VERSION
	.align		4
        /*0050*/ 	.byte	0x03, 0x5f
        /*0052*/ 	.short	0x0101


	//----- nvinfo : EIATTR_VRC_CTA_INIT_COUNT
	.align		4
        /*0054*/ 	.byte	0x02, 0x4a
	.zero		1
	.zero		1


	//----- nvinfo : EIATTR_EXIT_INSTR_OFFSETS
	.align		4
        /*0058*/ 	.byte	0x04, 0x1c
        /*005a*/ 	.short	(.L_111 - .L_110)


	//   ....[0]....
.L_110:
        /*005c*/ 	.word	0x00000070


	//   ....[1]....
        /*0060*/ 	.word	0x00000220


	//----- nvinfo : EIATTR_CRS_STACK_SIZE
	.align		4
.L_111:
        /*0064*/ 	.byte	0x04, 0x1e
        /*0066*/ 	.short	(.L_113 - .L_112)
.L_112:
        /*0068*/ 	.word	0x00000000


	//----- nvinfo : EIATTR_CBANK_PARAM_SIZE
	.align		4
.L_113:
        /*006c*/ 	.byte	0x03, 0x19
        /*006e*/ 	.short	0x001c


	//----- nvinfo : EIATTR_PARAM_CBANK
	.align		4
        /*0070*/ 	.byte	0x04, 0x0a
        /*0072*/ 	.short	(.L_115 - .L_114)
	.align		4
.L_114:
        /*0074*/ 	.word	index@(.nv.constant0._Z12mse_backwardPKfS0_Pfi)
        /*0078*/ 	.short	0x0380
        /*007a*/ 	.short	0x001c


	//----- nvinfo : EIATTR_SW_WAR
	.align		4
.L_115:
        /*007c*/ 	.byte	0x04, 0x36
        /*007e*/ 	.short	(.L_117 - .L_116)
.L_116:
        /*0080*/ 	.word	0x00000008
.L_117:


//--------------------- .nv.info._Z11mse_forwardPKfS0_Pfi --------------------------
	.section	.nv.info._Z11mse_forwardPKfS0_Pfi,"",@"SHT_CUDA_INFO"
	.sectionflags	@""
	.align	4


	//----- nvinfo : EIATTR_CUDA_API_VERSION
	.align		4
        /*0000*/ 	.byte	0x04, 0x37
        /*0002*/ 	.short	(.L_119 - .L_118)
.L_118:
        /*0004*/ 	.word	0x00000082


	//----- nvinfo : EIATTR_KPARAM_INFO
	.align		4
.L_119:
        /*0008*/ 	.byte	0x04, 0x17
        /*000a*/ 	.short	(.L_121 - .L_120)
.L_120:
        /*000c*/ 	.word	0x00000000
        /*0010*/ 	.short	0x0003
        /*0012*/ 	.short	0x0018
        /*0014*/ 	.byte	0x00, 0xf0, 0x11, 0x00


	//----- nvinfo : EIATTR_KPARAM_INFO
	.align		4
.L_121:
        /*0018*/ 	.byte	0x04, 0x17
        /*001a*/ 	.short	(.L_123 - .L_122)
.L_122:
        /*001c*/ 	.word	0x00000000
        /*0020*/ 	.short	0x0002
        /*0022*/ 	.short	0x0010
        /*0024*/ 	.byte	0x00, 0xf5, 0x21, 0x00


	//----- nvinfo : EIATTR_KPARAM_INFO
	.align		4
.L_123:
        /*0028*/ 	.byte	0x04, 0x17
        /*002a*/ 	.short	(.L_125 - .L_124)
.L_124:
        /*002c*/ 	.word	0x00000000
        /*0030*/ 	.short	0x0001
        /*0032*/ 	.short	0x0008
        /*0034*/ 	.byte	0x00, 0xf5, 0x21, 0x00


	//----- nvinfo : EIATTR_KPARAM_INFO
	.align		4
.L_125:
        /*0038*/ 	.byte	0x04, 0x17
        /*003a*/ 	.short	(.L_127 - .L_126)
.L_126:
        /*003c*/ 	.word	0x00000000
        /*0040*/ 	.short	0x0000
        /*0042*/ 	.short	0x0000
        /*0044*/ 	.byte	0x00, 0xf5, 0x21, 0x00


	//----- nvinfo : EIATTR_SPARSE_MMA_MASK
	.align		4
.L_127:
        /*0048*/ 	.byte	0x03, 0x50
        /*004a*/ 	.short	0x0000


	//----- nvinfo : EIATTR_MAXREG_COUNT
	.align		4
        /*004c*/ 	.byte	0x03, 0x1b
        /*004e*/ 	.short	0x00ff


	//----- nvinfo : EIATTR_MERCURY_ISA_VERSION
	.align		4
        /*0050*/ 	.byte	0x03, 0x5f
        /*0052*/ 	.short	0x0101


	//----- nvinfo : EIATTR_VRC_CTA_INIT_COUNT
	.align		4
        /*0054*/ 	.byte	0x02, 0x4a
	.zero		1
	.zero		1


	//----- nvinfo : EIATTR_EXIT_INSTR_OFFSETS
	.align		4
        /*0058*/ 	.byte	0x04, 0x1c
        /*005a*/ 	.short	(.L_129 - .L_128)


	//   ....[0]....
.L_128:
        /*005c*/ 	.word	0x00000070


	//   ....[1]....
        /*0060*/ 	.word	0x00000140


	//----- nvinfo : EIATTR_CBANK_PARAM_SIZE
	.align		4
.L_129:
        /*0064*/ 	.byte	0x03, 0x19
        /*0066*/ 	.short	0x001c


	//----- nvinfo : EIATTR_PARAM_CBANK
	.align		4
        /*0068*/ 	.byte	0x04, 0x0a
        /*006a*/ 	.short	(.L_131 - .L_130)
	.align		4
.L_130:
        /*006c*/ 	.word	index@(.nv.constant0._Z11mse_forwardPKfS0_Pfi)
        /*0070*/ 	.short	0x0380
        /*0072*/ 	.short	0x001c


	//----- nvinfo : EIATTR_SW_WAR
	.align		4
.L_131:
        /*0074*/ 	.byte	0x04, 0x36
        /*0076*/ 	.short	(.L_133 - .L_132)
.L_132:
        /*0078*/ 	.word	0x00000008
.L_133:


//--------------------- .nv.callgraph             --------------------------
	.section	.nv.callgraph,"",@"SHT_CUDA_CALLGRAPH"
	.align	4
	.sectionentsize	8
	.align		4
        /*0000*/ 	.word	0x00000000
	.align		4
        /*0004*/ 	.word	0xffffffff
	.align		4
        /*0008*/ 	.word	0x00000000
	.align		4
        /*000c*/ 	.word	0xfffffffe
	.align		4
        /*0010*/ 	.word	0x00000000
	.align		4
        /*0014*/ 	.word	0xfffffffd
	.align		4
        /*0018*/ 	.word	0x00000000
	.align		4
        /*001c*/ 	.word	0xfffffffc


//--------------------- .text._Z10reduce_sumPKfPfi --------------------------
	.section	.text._Z10reduce_sumPKfPfi,"ax",@progbits
	.align	128
        .global         _Z10reduce_sumPKfPfi
        .type           _Z10reduce_sumPKfPfi,@function
        .size           _Z10reduce_sumPKfPfi,(.L_x_30 - _Z10reduce_sumPKfPfi)
        .other          _Z10reduce_sumPKfPfi,@"STO_CUDA_ENTRY STV_DEFAULT"
_Z10reduce_sumPKfPfi:
.text._Z10reduce_sumPKfPfi:
[----:B------:R-:W-:Y:S01]  /*0000*/  LDC R1, c[0x0][0x37c] ;  /* 0x0000df00ff017b82 */ /* 0x000fe20000000800 */
[----:B------:R-:W0:Y:S01]  /*0010*/  S2R R7, SR_TID.X ;  /* 0x0000000000077919 */ /* 0x000e220000002100 */
[----:B------:R-:W0:Y:S01]  /*0020*/  LDCU UR4, c[0x0][0x390] ;  /* 0x00007200ff0477ac */ /* 0x000e220008000800 */
[----:B------:R-:W-:Y:S01]  /*0030*/  IMAD.MOV.U32 R0, RZ, RZ, RZ ;  /* 0x000000ffff007224 */ /* 0x000fe200078e00ff */
[----:B------:R-:W1:Y:S01]  /*0040*/  LDCU.64 UR6, c[0x0][0x358] ;  /* 0x00006b00ff0677ac */ /* 0x000e620008000a00 */
[----:B0-----:R-:W-:-:S13]  /*0050*/  ISETP.GE.AND P0, PT, R7, UR4, PT ;  /* 0x0000000407007c0c */ /* 0x001fda000bf06270 */
[----:B------:R-:W0:Y:S02]  /*0060*/  @!P0 LDC.64 R2, c[0x0][0x380] ;  /* 0x0000e000ff028b82 */ /* 0x000e240000000a00 */
[----:B0-----:R-:W-:-:S05]  /*0070*/  @!P0 IMAD.WIDE.U32 R2, R7, 0x4, R2 ;  /* 0x0000000407028825 */ /* 0x001fca00078e0002 */
[----:B-1----:R-:W2:Y:S01]  /*0080*/  @!P0 LDG.E R0, desc[UR6][R2.64] ;  /* 0x0000000602008981 */ /* 0x002ea2000c1e1900 */
[----:B------:R-:W0:Y:S01]  /*0090*/  S2UR UR5, SR_CgaCtaId ;  /* 0x00000000000579c3 */ /* 0x000e220000008800 */
[----:B------:R-:W-:Y:S01]  /*00a0*/  UMOV UR4, 0x400 ;  /* 0x0000040000047882 */ /* 0x000fe20000000000 */
[----:B------:R-:W1:Y:S01]  /*00b0*/  LDCU UR8, c[0x0][0x360] ;  /* 0x00006c00ff0877ac */ /* 0x000e620008000800 */
[----:B------:R-:W-:Y:S01]  /*00c0*/  ISETP.NE.AND P0, PT, R7, RZ, PT ;  /* 0x000000ff0700720c */ /* 0x000fe20003f05270 */
[----:B-1----:R-:W-:Y:S02]  /*00d0*/  UISETP.GE.U32.AND UP0, UPT, UR8, 0x2, UPT ;  /* 0x000000020800788c */ /* 0x002fe4000bf06070 */
[----:B0-----:R-:W-:-:S06]  /*00e0*/  ULEA UR4, UR5, UR4, 0x18 ;  /* 0x0000000405047291 */ /* 0x001fcc000f8ec0ff */
[----:B------:R-:W-:-:S05]  /*00f0*/  LEA R5, R7, UR4, 0x2 ;  /* 0x0000000407057c11 */ /* 0x000fca000f8e10ff */
[----:B--2---:R0:W-:Y:S01]  /*0100*/  STS [R5], R0 ;  /* 0x0000000005007388 */ /* 0x0041e20000000800 */
[----:B------:R-:W-:Y:S06]  /*0110*/  BAR.SYNC.DEFER_BLOCKING 0x0 ;  /* 0x0000000000007b1d */ /* 0x000fec0000010000 */
[----:B------:R-:W-:Y:S05]  /*0120*/  BRA.U !UP0, `(.L_x_0) ;  /* 0x0000000108307547 */ /* 0x000fea000b800000 */
[----:B0-----:R-:W-:-:S07]  /*0130*/  IMAD.U32 R0, RZ, RZ, UR8 ;  /* 0x00000008ff007e24 */ /* 0x001fce000f8e00ff */
.L_x_1:
[----:B------:R-:W-:-:S04]  /*0140*/  SHF.R.U32.HI R6, RZ, 0x1, R0 ;  /* 0x00000001ff067819 */ /* 0x000fc80000011600 */
[----:B------:R-:W-:-:S13]  /*0150*/  ISETP.GE.U32.AND P1, PT, R7, R6, PT ;  /* 0x000000060700720c */ /* 0x000fda0003f26070 */
[----:B------:R-:W-:Y:S01]  /*0160*/  @!P1 IMAD R2, R6, 0x4, R5 ;  /* 0x0000000406029824 */ /* 0x000fe200078e0205 */
[----:B------:R-:W-:Y:S05]  /*0170*/  @!P1 LDS R3, [R5] ;  /* 0x0000000005039984 */ /* 0x000fea0000000800 */
[----:B------:R-:W0:Y:S02]  /*0180*/  @!P1 LDS R2, [R2] ;  /* 0x0000000002029984 */ /* 0x000e240000000800 */
[----:B0-----:R-:W-:-:S05]  /*0190*/  @!P1 FADD R4, R2, R3 ;  /* 0x0000000302049221 */ /* 0x001fca0000000000 */
[----:B------:R1:W-:Y:S01]  /*01a0*/  @!P1 STS [R5], R4 ;  /* 0x0000000405009388 */ /* 0x0003e20000000800 */
[----:B------:R-:W-:Y:S01]  /*01b0*/  BAR.SYNC.DEFER_BLOCKING 0x0 ;  /* 0x0000000000007b1d */ /* 0x000fe20000010000 */
[----:B------:R-:W-:Y:S01]  /*01c0*/  ISETP.GT.U32.AND P1, PT, R0, 0x3, PT ;  /* 0x000000030000780c */ /* 0x000fe20003f24070 */
[----:B------:R-:W-:-:S12]  /*01d0*/  IMAD.MOV.U32 R0, RZ, RZ, R6 ;  /* 0x000000ffff007224 */ /* 0x000fd800078e0006 */
[----:B-1----:R-:W-:Y:S05]  /*01e0*/  @P1 BRA `(.L_x_1) ;  /* 0xfffffffc00d41947 */ /* 0x002fea000383ffff */
.L_x_0:
[----:B------:R-:W-:Y:S05]  /*01f0*/  @P0 EXIT ;  /* 0x000000000000094d */ /* 0x000fea0003800000 */
[----:B------:R-:W1:Y:S01]  /*0200*/  S2UR UR5, SR_CgaCtaId ;  /* 0x00000000000579c3 */ /* 0x000e620000008800 */
[----:B------:R-:W-:-:S07]  /*0210*/  UMOV UR4, 0x400 ;  /* 0x0000040000047882 */ /* 0x000fce0000000000 */
[----:B------:R-:W2:Y:S01]  /*0220*/  LDC.64 R2, c[0x0][0x388] ;  /* 0x0000e200ff027b82 */ /* 0x000ea20000000a00 */
[----:B-1----:R-:W-:-:S09]  /*0230*/  ULEA UR4, UR5, UR4, 0x18 ;  /* 0x0000000405047291 */ /* 0x002fd2000f8ec0ff */
[----:B0-----:R-:W2:Y:S04]  /*0240*/  LDS R5, [UR4] ;  /* 0x00000004ff057984 */ /* 0x001ea80008000800 */
[----:B--2---:R-:W-:Y:S01]  /*0250*/  STG.E desc[UR6][R2.64], R5 ;  /* 0x0000000502007986 */ /* 0x004fe2000c101906 */
[----:B------:R-:W-:Y:S05]  /*0260*/  EXIT ;  /* 0x000000000000794d */ /* 0x000fea0003800000 */
.L_x_2:
[----:B------:R-:W-:-:S00]  /*0270*/  BRA `(.L_x_2) ;  /* 0xfffffffc00fc7947 */ /* 0x000fc0000383ffff */
[----:B------:R-:W-:-:S00]  /*0280*/  NOP ;  /* 0x0000000000007918 */ /* 0x000fc00000000000 */
[----:B------:R-:W-:-:S00]  /*0290*/  NOP ;  /* 0x0000000000007918 */ /* 0x000fc00000000000 */
[----:B------:R-:W-:-:S00]  /*02a0*/  NOP ;  /* 0x0000000000007918 */ /* 0x000fc00000000000 */
[----:B------:R-:W-:-:S00]  /*02b0*/  NOP ;  /* 0x0000000000007918 */ /* 0x000fc00000000000 */
[----:B------:R-:W-:-:S00]  /*02c0*/  NOP ;  /* 0x0000000000007918 */ /* 0x000fc00000000000 */
[----:B------:R-:W-:-:S00]  /*02d0*/  NOP ;  /* 0x0000000000007918 */ /* 0x000fc00000000000 */
[----:B------:R-:W-:-:S00]  /*02e0*/  NOP ;  /* 0x0000000000007918 */ /* 0x000fc00000000000 */
[----:B------:R-:W-:-:S00]  /*02f0*/  NOP ;  /* 0x0000000000007918 */ /* 0x000fc00000000000 */
.L_x_30:


//--------------------- .text._Z22cross_entropy_backwardPKfS0_Pfi --------------------------
	.section	.text._Z22cross_entropy_backwardPKfS0_Pfi,"ax",@progbits
	.align	128
        .global         _Z22cross_entropy_backwardPKfS0_Pfi
        .type           _Z22cross_entropy_backwardPKfS0_Pfi,@function
        .size           _Z22cross_entropy_backwardPKfS0_Pfi,(.L_x_31 - _Z22cross_entropy_backwardPKfS0_Pfi)
        .other          _Z22cross_entropy_backwardPKfS0_Pfi,@"STO_CUDA_ENTRY STV_DEFAULT"
_Z22cross_entropy_backwardPKfS0_Pfi:
.text._Z22cross_entropy_backwardPKfS0_Pfi:
[----:B------:R-:W-:Y:S01]  /*0000*/  LDC R1, c[0x0][0x37c] ;  /* 0x0000df00ff017b82 */ /* 0x000fe20000000800 */
[----:B------:R-:W0:Y:S07]  /*0010*/  S2R R0, SR_TID.X ;  /* 0x0000000000007919 */ /* 0x000e2e0000002100 */
[----:B------:R-:W0:Y:S01]  /*0020*/  S2UR UR4, SR_CTAID.X ;  /* 0x00000000000479c3 */ /* 0x000e220000002500 */
[----:B------:R-:W1:Y:S07]  /*0030*/  LDCU UR5, c[0x0][0x398] ;  /* 0x00007300ff0577ac */ /* 0x000e6e0008000800 */
[----:B------:R-:W0:Y:S02]  /*0040*/  LDC R9, c[0x0][0x360] ;  /* 0x0000d800ff097b82 */ /* 0x000e240000000800 */
[----:B0-----:R-:W-:-:S05]  /*0050*/  IMAD R9, R9, UR4, R0 ;  /* 0x0000000409097c24 */ /* 0x001fca000f8e0200 */
[----:B-1----:R-:W-:-:S13]  /*0060*/  ISETP.GE.AND P0, PT, R9, UR5, PT ;  /* 0x0000000509007c0c */ /* 0x002fda000bf06270 */
[----:B------:R-:W-:Y:S05]  /*0070*/  @P0 EXIT ;  /* 0x000000000000094d */ /* 0x000fea0003800000 */
[----:B------:R-:W0:Y:S01]  /*0080*/  LDC.64 R2, c[0x0][0x380] ;  /* 0x0000e000ff027b82 */ /* 0x000e220000000a00 */
[----:B------:R-:W1:Y:S07]  /*0090*/  LDCU.64 UR4, c[0x0][0x358] ;  /* 0x00006b00ff0477ac */ /* 0x000e6e0008000a00 */
[----:B------:R-:W2:Y:S01]  /*00a0*/  LDC.64 R4, c[0x0][0x388] ;  /* 0x0000e200ff047b82 */ /* 0x000ea20000000a00 */
[----:B0-----:R-:W-:-:S06]  /*00b0*/  IMAD.WIDE R2, R9, 0x4, R2 ;  /* 0x0000000409027825 */ /* 0x001fcc00078e0202 */
[----:B-1----:R-:W3:Y:S01]  /*00c0*/  LDG.E R2, desc[UR4][R2.64] ;  /* 0x0000000402027981 */ /* 0x002ee2000c1e1900 */
[----:B--2---:R-:W-:-:S06]  /*00d0*/  IMAD.WIDE R4, R9, 0x4, R4 ;  /* 0x0000000409047825 */ /* 0x004fcc00078e0204 */
[----:B------:R-:W2:Y:S01]  /*00e0*/  LDG.E R5, desc[UR4][R4.64] ;  /* 0x0000000404057981 */ /* 0x000ea2000c1e1900 */
[----:B------:R-:W-:Y:S01]  /*00f0*/  HFMA2 R7, -RZ, RZ, 0.96630859375, -0.0022525787353515625 ;  /* 0x3bbb989dff077431 */ /* 0x000fe200000001ff */
[----:B------:R-:W-:-:S04]  /*0100*/  MOV R11, 0x437c0000 ;  /* 0x437c0000000b7802 */ /* 0x000fc80000000f00 */
[----:B---3--:R-:W-:Y:S02]  /*0110*/  FFMA.SAT R0, R2, R7, 0.5 ;  /* 0x3f00000002007423 */ /* 0x008fe40000002007 */
[----:B------:R-:W0:Y:S02]  /*0120*/  LDC.64 R6, c[0x0][0x390] ;  /* 0x0000e400ff067b82 */ /* 0x000e240000000a00 */
[----:B------:R-:W-:-:S04]  /*0130*/  FFMA.RM R0, R0, R11, 12582913 ;  /* 0x4b40000100007423 */ /* 0x000fc8000000400b */
[C---:B------:R-:W-:Y:S01]  /*0140*/  FADD R11, R0.reuse, -12583039 ;  /* 0xcb40007f000b7421 */ /* 0x040fe20000000000 */
[----:B------:R-:W-:-:S03]  /*0150*/  SHF.L.U32 R0, R0, 0x17, RZ ;  /* 0x0000001700007819 */ /* 0x000fc600000006ff */
[----:B------:R-:W-:-:S04]  /*0160*/  FFMA R11, R2, 1.4426950216293334961, -R11 ;  /* 0x3fb8aa3b020b7823 */ /* 0x000fc8000000080b */
[----:B------:R-:W-:-:S06]  /*0170*/  FFMA R11, R2, 1.925963033500011079e-08, R11 ;  /* 0x32a57060020b7823 */ /* 0x000fcc000000000b */
[----:B------:R-:W2:Y:S01]  /*0180*/  MUFU.EX2 R11, R11 ;  /* 0x0000000b000b7308 */ /* 0x000ea20000000800 */
[----:B0-----:R-:W-:-:S04]  /*0190*/  IMAD.WIDE R2, R9, 0x4, R6 ;  /* 0x0000000409027825 */ /* 0x001fc800078e0206 */
[----:B--2---:R-:W-:-:S05]  /*01a0*/  FFMA R5, R0, R11, -R5 ;  /* 0x0000000b00057223 */ /* 0x004fca0000000805 */
[----:B------:R-:W-:Y:S01]  /*01b0*/  STG.E desc[UR4][R2.64], R5 ;  /* 0x0000000502007986 */ /* 0x000fe2000c101904 */
[----:B------:R-:W-:Y:S05]  /*01c0*/  EXIT ;  /* 0x000000000000794d */ /* 0x000fea0003800000 */
.L_x_3:
        /* <DEDUP_REMOVED lines=11> */
.L_x_31:


//--------------------- .text._Z21cross_entropy_forwardPKfS0_Pfi --------------------------
	.section	.text._Z21cross_entropy_forwardPKfS0_Pfi,"ax",@progbits
	.align	128
        .global         _Z21cross_entropy_forwardPKfS0_Pfi
        .type           _Z21cross_entropy_forwardPKfS0_Pfi,@function
        .size           _Z21cross_entropy_forwardPKfS0_Pfi,(.L_x_32 - _Z21cross_entropy_forwardPKfS0_Pfi)
        .other          _Z21cross_entropy_forwardPKfS0_Pfi,@"STO_CUDA_ENTRY STV_DEFAULT"
_Z21cross_entropy_forwardPKfS0_Pfi:
.text._Z21cross_entropy_forwardPKfS0_Pfi:
        /* <DEDUP_REMOVED lines=10> */
[----:B------:R-:W2:Y:S08]  /*00a0*/  LDC.64 R4, c[0x0][0x380] ;  /* 0x0000e000ff047b82 */ /* 0x000eb00000000a00 */
[----:B------:R-:W3:Y:S01]  /*00b0*/  LDC.64 R6, c[0x0][0x390] ;  /* 0x0000e400ff067b82 */ /* 0x000ee20000000a00 */
[----:B0-----:R-:W-:-:S06]  /*00c0*/  IMAD.WIDE R2, R9, 0x4, R2 ;  /* 0x0000000409027825 */ /* 0x001fcc00078e0202 */
[----:B-1----:R-:W4:Y:S01]  /*00d0*/  LDG.E R2, desc[UR4][R2.64] ;  /* 0x0000000402027981 */ /* 0x002f22000c1e1900 */
[----:B--2---:R-:W-:-:S06]  /*00e0*/  IMAD.WIDE R4, R9, 0x4, R4 ;  /* 0x0000000409047825 */ /* 0x004fcc00078e0204 */
[----:B------:R-:W4:Y:S01]  /*00f0*/  LDG.E R5, desc[UR4][R4.64] ;  /* 0x0000000404057981 */ /* 0x000f22000c1e1900 */
[----:B---3--:R-:W-:-:S04]  /*0100*/  IMAD.WIDE R6, R9, 0x4, R6 ;  /* 0x0000000409067825 */ /* 0x008fc800078e0206 */
[----:B----4-:R-:W-:-:S05]  /*0110*/  FMUL R9, R2, -R5 ;  /* 0x8000000502097220 */ /* 0x010fca0000400000 */
[----:B------:R-:W-:Y:S01]  /*0120*/  STG.E desc[UR4][R6.64], R9 ;  /* 0x0000000906007986 */ /* 0x000fe2000c101904 */
[----:B------:R-:W-:Y:S05]  /*0130*/  EXIT ;  /* 0x000000000000794d */ /* 0x000fea0003800000 */
.L_x_4:
        /* <DEDUP_REMOVED lines=12> */
.L_x_32:


//--------------------- .text._Z11log_softmaxPKfPfi --------------------------
	.section	.text._Z11log_softmaxPKfPfi,"ax",@progbits
	.align	128
        .global         _Z11log_softmaxPKfPfi
        .type           _Z11log_softmaxPKfPfi,@function
        .size           _Z11log_softmaxPKfPfi,(.L_x_33 - _Z11log_softmaxPKfPfi)
        .other          _Z11log_softmaxPKfPfi,@"STO_CUDA_ENTRY STV_DEFAULT"
_Z11log_softmaxPKfPfi:
.text._Z11log_softmaxPKfPfi:
[----:B------:R-:W-:Y:S01]  /*0000*/  LDC R1, c[0x0][0x37c] ;  /* 0x0000df00ff017b82 */ /* 0x000fe20000000800 */
[----:B------:R-:W0:Y:S01]  /*0010*/  S2R R2, SR_TID.X ;  /* 0x0000000000027919 */ /* 0x000e220000002100 */
[----:B------:R-:W0:Y:S01]  /*0020*/  LDCU UR4, c[0x0][0x390] ;  /* 0x00007200ff0477ac */ /* 0x000e220008000800 */
[----:B------:R-:W-:Y:S01]  /*0030*/  HFMA2 R0, -RZ, RZ, -10824, -13904 ;  /* 0xf149f2caff007431 */ /* 0x000fe200000001ff */
[----:B------:R-:W1:Y:S01]  /*0040*/  LDCU.64 UR6, c[0x0][0x358] ;  /* 0x00006b00ff0677ac */ /* 0x000e620008000a00 */
[----:B0-----:R-:W-:-:S13]  /*0050*/  ISETP.GE.AND P0, PT, R2, UR4, PT ;  /* 0x0000000402007c0c */ /* 0x001fda000bf06270 */
[----:B------:R-:W0:Y:S02]  /*0060*/  @!P0 LDC.64 R4, c[0x0][0x380] ;  /* 0x0000e000ff048b82 */ /* 0x000e240000000a00 */
[----:B0-----:R-:W-:-:S05]  /*0070*/  @!P0 IMAD.WIDE.U32 R4, R2, 0x4, R4 ;  /* 0x0000000402048825 */ /* 0x001fca00078e0004 */
[----:B-1----:R-:W2:Y:S01]  /*0080*/  @!P0 LDG.E R0, desc[UR6][R4.64] ;  /* 0x0000000604008981 */ /* 0x002ea2000c1e1900 */
[----:B------:R-:W0:Y:S01]  /*0090*/  S2UR UR5, SR_CgaCtaId ;  /* 0x00000000000579c3 */ /* 0x000e220000008800 */
[----:B------:R-:W-:Y:S02]  /*00a0*/  UMOV UR4, 0x400 ;  /* 0x0000040000047882 */ /* 0x000fe40000000000 */
[----:B0-----:R-:W-:-:S06]  /*00b0*/  ULEA UR4, UR5, UR4, 0x18 ;  /* 0x0000000405047291 */ /* 0x001fcc000f8ec0ff */
[----:B------:R-:W-:-:S05]  /*00c0*/  LEA R7, R2, UR4, 0x2 ;  /* 0x0000000402077c11 */ /* 0x000fca000f8e10ff */
[----:B------:R-:W0:Y:S02]  /*00d0*/  LDCU UR4, c[0x0][0x360] ;  /* 0x00006c00ff0477ac */ /* 0x000e240008000800 */
[----:B0-----:R-:W-:Y:S02]  /*00e0*/  UISETP.GE.U32.AND UP0, UPT, UR4, 0x2, UPT ;  /* 0x000000020400788c */ /* 0x001fe4000bf06070 */
[----:B------:R-:W-:Y:S01]  /*00f0*/  MOV R6, UR4 ;  /* 0x0000000400067c02 */ /* 0x000fe20008000f00 */
[----:B--2---:R0:W-:Y:S01]  /*0100*/  STS [R7], R0 ;  /* 0x0000000007007388 */ /* 0x0041e20000000800 */
[----:B------:R-:W-:Y:S06]  /*0110*/  BAR.SYNC.DEFER_BLOCKING 0x0 ;  /* 0x0000000000007b1d */ /* 0x000fec0000010000 */
[----:B------:R-:W-:Y:S05]  /*0120*/  BRA.U !UP0, `(.L_x_5) ;  /* 0x00000001083c7547 */ /* 0x000fea000b800000 */
[----:B------:R-:W-:-:S07]  /*0130*/  MOV R3, R6 ;  /* 0x0000000600037202 */ /* 0x000fce0000000f00 */
.L_x_8:
[----:B------:R-:W-:Y:S01]  /*0140*/  MOV R8, R3 ;  /* 0x0000000300087202 */ /* 0x000fe20000000f00 */
[----:B------:R-:W-:Y:S01]  /*0150*/  BSSY.RECONVERGENT B0, `(.L_x_6) ;  /* 0x0000009000007945 */ /* 0x000fe20003800200 */
[----:B------:R-:W-:-:S04]  /*0160*/  SHF.R.U32.HI R3, RZ, 0x1, R3 ;  /* 0x00000001ff037819 */ /* 0x000fc80000011603 */
[----:B------:R-:W-:-:S13]  /*0170*/  ISETP.GE.U32.AND P0, PT, R2, R3, PT ;  /* 0x000000030200720c */ /* 0x000fda0003f06070 */
[----:B-1----:R-:W-:Y:S05]  /*0180*/  @P0 BRA `(.L_x_7) ;  /* 0x0000000000140947 */ /* 0x002fea0003800000 */
[----:B------:R-:W-:Y:S01]  /*0190*/  IMAD R4, R3, 0x4, R7 ;  /* 0x0000000403047824 */ /* 0x000fe200078e0207 */
[----:B------:R-:W-:Y:S05]  /*01a0*/  LDS R5, [R7] ;  /* 0x0000000007057984 */ /* 0x000fea0000000800 */
[----:B------:R-:W1:Y:S02]  /*01b0*/  LDS R4, [R4] ;  /* 0x0000000004047984 */ /* 0x000e640000000800 */
[----:B-1----:R-:W-:-:S13]  /*01c0*/  FSETP.GT.AND P0, PT, R4, R5, PT ;  /* 0x000000050400720b */ /* 0x002fda0003f04000 */
[----:B------:R1:W-:Y:S02]  /*01d0*/  @P0 STS [R7], R4 ;  /* 0x0000000407000388 */ /* 0x0003e40000000800 */
.L_x_7:
[----:B------:R-:W-:Y:S05]  /*01e0*/  BSYNC.RECONVERGENT B0 ;  /* 0x0000000000007941 */ /* 0x000fea0003800200 */
.L_x_6:
[----:B------:R-:W-:Y:S01]  /*01f0*/  BAR.SYNC.DEFER_BLOCKING 0x0 ;  /* 0x0000000000007b1d */ /* 0x000fe20000010000 */
[----:B------:R-:W-:-:S13]  /*0200*/  ISETP.GT.U32.AND P0, PT, R8, 0x3, PT ;  /* 0x000000030800780c */ /* 0x000fda0003f04070 */
[----:B------:R-:W-:Y:S05]  /*0210*/  @P0 BRA `(.L_x_8) ;  /* 0xfffffffc00c80947 */ /* 0x000fea000383ffff */
.L_x_5:
[----:B------:R-:W2:Y:S01]  /*0220*/  S2UR UR5, SR_CgaCtaId ;  /* 0x00000000000579c3 */ /* 0x000ea20000008800 */
[----:B------:R-:W3:Y:S01]  /*0230*/  LDCU UR8, c[0x0][0x390] ;  /* 0x00007200ff0877ac */ /* 0x000ee20008000800 */
[----:B------:R-:W-:Y:S01]  /*0240*/  BSSY.RECONVERGENT B0, `(.L_x_9) ;  /* 0x0000014000007945 */ /* 0x000fe20003800200 */
[----:B------:R-:W-:Y:S01]  /*0250*/  ISETP.GE.U32.AND P0, PT, R6, 0x2, PT ;  /* 0x000000020600780c */ /* 0x000fe20003f06070 */
[----:B------:R-:W-:Y:S01]  /*0260*/  UMOV UR4, 0x400 ;  /* 0x0000040000047882 */ /* 0x000fe20000000000 */
[----:B-1----:R-:W-:Y:S02]  /*0270*/  MOV R4, RZ ;  /* 0x000000ff00047202 */ /* 0x002fe40000000f00 */
[----:B---3--:R-:W-:Y:S01]  /*0280*/  ISETP.GE.AND P1, PT, R2, UR8, PT ;  /* 0x0000000802007c0c */ /* 0x008fe2000bf26270 */
[----:B--2---:R-:W-:-:S09]  /*0290*/  ULEA UR4, UR5, UR4, 0x18 ;  /* 0x0000000405047291 */ /* 0x004fd2000f8ec0ff */
[----:B------:R-:W1:Y:S01]  /*02a0*/  LDS R3, [UR4] ;  /* 0x00000004ff037984 */ /* 0x000e620008000800 */
[----:B------:R-:W-:Y:S06]  /*02b0*/  BAR.SYNC.DEFER_BLOCKING 0x0 ;  /* 0x0000000000007b1d */ /* 0x000fec0000010000 */
[----:B------:R-:W-:Y:S05]  /*02c0*/  @P1 BRA `(.L_x_10) ;  /* 0x00000000002c1947 */ /* 0x000fea0003800000 */
[----:B------:R-:W-:Y:S02]  /*02d0*/  HFMA2 R5, -RZ, RZ, 0.96630859375, -0.0022525787353515625 ;  /* 0x3bbb989dff057431 */ /* 0x000fe400000001ff */
[----:B-1----:R-:W-:Y:S01]  /*02e0*/  FADD R4, -R3, R0 ;  /* 0x0000000003047221 */ /* 0x002fe20000000100 */
[----:B------:R-:W-:-:S03]  /*02f0*/  IMAD.MOV.U32 R8, RZ, RZ, 0x437c0000 ;  /* 0x437c0000ff087424 */ /* 0x000fc600078e00ff */
[----:B------:R-:W-:-:S04]  /*0300*/  FFMA.SAT R5, R4, R5, 0.5 ;  /* 0x3f00000004057423 */ /* 0x000fc80000002005 */
[----:B------:R-:W-:-:S04]  /*0310*/  FFMA.RM R5, R5, R8, 12582913 ;  /* 0x4b40000105057423 */ /* 0x000fc80000004008 */
[----:B------:R-:W-:-:S04]  /*0320*/  FADD R9, R5, -12583039 ;  /* 0xcb40007f05097421 */ /* 0x000fc80000000000 */
[----:B------:R-:W-:-:S04]  /*0330*/  FFMA R9, R4, 1.4426950216293334961, -R9 ;  /* 0x3fb8aa3b04097823 */ /* 0x000fc80000000809 */
[----:B------:R-:W-:Y:S01]  /*0340*/  FFMA R9, R4, 1.925963033500011079e-08, R9 ;  /* 0x32a5706004097823 */ /* 0x000fe20000000009 */
[----:B------:R-:W-:-:S05]  /*0350*/  SHF.L.U32 R4, R5, 0x17, RZ ;  /* 0x0000001705047819 */ /* 0x000fca00000006ff */
[----:B------:R-:W1:Y:S02]  /*0360*/  MUFU.EX2 R9, R9 ;  /* 0x0000000900097308 */ /* 0x000e640000000800 */
[----:B-1----:R-:W-:-:S07]  /*0370*/  FMUL R4, R4, R9 ;  /* 0x0000000904047220 */ /* 0x002fce0000400000 */
.L_x_10:
[----:B------:R-:W-:Y:S05]  /*0380*/  BSYNC.RECONVERGENT B0 ;  /* 0x0000000000007941 */ /* 0x000fea0003800200 */
.L_x_9:
[----:B------:R2:W-:Y:S01]  /*0390*/  STS [R7], R4 ;  /* 0x0000000407007388 */ /* 0x0005e20000000800 */
[----:B------:R-:W-:Y:S06]  /*03a0*/  BAR.SYNC.DEFER_BLOCKING 0x0 ;  /* 0x0000000000007b1d */ /* 0x000fec0000010000 */
[----:B------:R-:W-:Y:S05]  /*03b0*/  @!P0 BRA `(.L_x_11) ;  /* 0x00000000002c8947 */ /* 0x000fea0003800000 */
.L_x_12:
[----:B------:R-:W-:-:S04]  /*03c0*/  SHF.R.U32.HI R9, RZ, 0x1, R6 ;  /* 0x00000001ff097819 */ /* 0x000fc80000011606 */
[----:B------:R-:W-:-:S13]  /*03d0*/  ISETP.GE.U32.AND P0, PT, R2, R9, PT ;  /* 0x000000090200720c */ /* 0x000fda0003f06070 */
[----:B--2---:R-:W-:Y:S01]  /*03e0*/  @!P0 LEA R4, R9, R7, 0x2 ;  /* 0x0000000709048211 */ /* 0x004fe200078e10ff */
[----:B------:R-:W-:Y:S05]  /*03f0*/  @!P0 LDS R5, [R7] ;  /* 0x0000000007058984 */ /* 0x000fea0000000800 */
[----:B------:R-:W2:Y:S02]  /*0400*/  @!P0 LDS R4, [R4] ;  /* 0x0000000004048984 */ /* 0x000ea40000000800 */
[----:B--2---:R-:W-:-:S05]  /*0410*/  @!P0 FADD R8, R4, R5 ;  /* 0x0000000504088221 */ /* 0x004fca0000000000 */
[----:B------:R3:W-:Y:S01]  /*0420*/  @!P0 STS [R7], R8 ;  /* 0x0000000807008388 */ /* 0x0007e20000000800 */
[----:B------:R-:W-:Y:S01]  /*0430*/  BAR.SYNC.DEFER_BLOCKING 0x0 ;  /* 0x0000000000007b1d */ /* 0x000fe20000010000 */
[----:B------:R-:W-:Y:S02]  /*0440*/  ISETP.GT.U32.AND P0, PT, R6, 0x3, PT ;  /* 0x000000030600780c */ /* 0x000fe40003f04070 */
[----:B------:R-:W-:-:S11]  /*0450*/  MOV R6, R9 ;  /* 0x0000000900067202 */ /* 0x000fd60000000f00 */
[----:B---3--:R-:W-:Y:S05]  /*0460*/  @P0 BRA `(.L_x_12) ;  /* 0xfffffffc00d40947 */ /* 0x008fea000383ffff */
.L_x_11:
[----:B------:R-:W3:Y:S01]  /*0470*/  S2UR UR5, SR_CgaCtaId ;  /* 0x00000000000579c3 */ /* 0x000ee20000008800 */
[----:B------:R-:W-:Y:S02]  /*0480*/  UMOV UR4, 0x400 ;  /* 0x0000040000047882 */ /* 0x000fe40000000000 */
[----:B---3--:R-:W-:-:S09]  /*0490*/  ULEA UR4, UR5, UR4, 0x18 ;  /* 0x0000000405047291 */ /* 0x008fd2000f8ec0ff */
[----:B------:R-:W3:Y:S02]  /*04a0*/  LDS R6, [UR4] ;  /* 0x00000004ff067984 */ /* 0x000ee40008000800 */
[----:B------:R-:W4:Y:S01]  /*04b0*/  LDCU UR4, c[0x0][0x390] ;  /* 0x00007200ff0477ac */ /* 0x000f220008000800 */
[----:B------:R-:W-:Y:S01]  /*04c0*/  BAR.SYNC.DEFER_BLOCKING 0x0 ;  /* 0x0000000000007b1d */ /* 0x000fe20000010000 */
[----:B----4-:R-:W-:-:S13]  /*04d0*/  ISETP.GE.AND P0, PT, R2, UR4, PT ;  /* 0x0000000402007c0c */ /* 0x010fda000bf06270 */
[----:B------:R-:W-:Y:S05]  /*04e0*/  @P0 EXIT ;  /* 0x000000000000094d */ /* 0x000fea0003800000 */
[----:B---3--:R-:W-:Y:S01]  /*04f0*/  FSETP.GEU.AND P0, PT, R6, 1.175494350822287508e-38, PT ;  /* 0x008000000600780b */ /* 0x008fe20003f0e000 */
[----:B------:R-:W-:Y:S02]  /*0500*/  HFMA2 R5, -RZ, RZ, 1.5048828125, 33.21875 ;  /* 0x3e055027ff057431 */ /* 0x000fe400000001ff */
[----:B01----:R-:W-:-:S10]  /*0510*/  FADD R0, -R3, R0 ;  /* 0x0000000003007221 */ /* 0x003fd40000000100 */
[----:B------:R-:W-:-:S04]  /*0520*/  @!P0 FMUL R6, R6, 8388608 ;  /* 0x4b00000006068820 */ /* 0x000fc80000400000 */
[----:B--2---:R-:W-:-:S05]  /*0530*/  VIADD R4, R6, 0xc0d55555 ;  /* 0xc0d5555506047836 */ /* 0x004fca0000000000 */
[----:B------:R-:W-:-:S04]  /*0540*/  LOP3.LUT R9, R4, 0xff800000, RZ, 0xc0, !PT ;  /* 0xff80000004097812 */ /* 0x000fc800078ec0ff */
[-C--:B------:R-:W-:Y:S02]  /*0550*/  IADD3 R4, PT, PT, R6, -R9.reuse, RZ ;  /* 0x8000000906047210 */ /* 0x080fe40007ffe0ff */
[----:B------:R-:W-:Y:S02]  /*0560*/  I2FP.F32.S32 R8, R9 ;  /* 0x0000000900087245 */ /* 0x000fe40000201400 */
[----:B------:R-:W-:Y:S01]  /*0570*/  MOV R9, 0x7f800000 ;  /* 0x7f80000000097802 */ /* 0x000fe20000000f00 */
[----:B------:R-:W-:-:S04]  /*0580*/  FADD R10, R4, -1 ;  /* 0xbf800000040a7421 */ /* 0x000fc80000000000 */
[----:B------:R-:W-:-:S04]  /*0590*/  FFMA R5, R10, -R5, 0.14084610342979431152 ;  /* 0x3e1039f60a057423 */ /* 0x000fc80000000805 */
[----:B------:R-:W-:-:S04]  /*05a0*/  FFMA R5, R10, R5, -0.12148627638816833496 ;  /* 0xbdf8cdcc0a057423 */ /* 0x000fc80000000005 */
[----:B------:R-:W-:-:S04]  /*05b0*/  FFMA R5, R10, R5, 0.13980610668659210205 ;  /* 0x3e0f29550a057423 */ /* 0x000fc80000000005 */
[----:B------:R-:W-:-:S04]  /*05c0*/  FFMA R5, R10, R5, -0.16684235632419586182 ;  /* 0xbe2ad8b90a057423 */ /* 0x000fc80000000005 */
[----:B------:R-:W-:-:S04]  /*05d0*/  FFMA R5, R10, R5, 0.20012299716472625732 ;  /* 0x3e4ced0b0a057423 */ /* 0x000fc80000000005 */
[----:B------:R-:W-:-:S04]  /*05e0*/  FFMA R5, R10, R5, -0.24999669194221496582 ;  /* 0xbe7fff220a057423 */ /* 0x000fc80000000005 */
[C---:B------:R-:W-:Y:S02]  /*05f0*/  FFMA R7, R10.reuse, R5, 0.33333182334899902344 ;  /* 0x3eaaaa780a077423 */ /* 0x040fe40000000005 */
[----:B------:R-:W0:Y:S02]  /*0600*/  LDC.64 R4, c[0x0][0x388] ;  /* 0x0000e200ff047b82 */ /* 0x000e240000000a00 */
[----:B------:R-:W-:Y:S01]  /*0610*/  FFMA R11, R10, R7, -0.5 ;  /* 0xbf0000000a0b7423 */ /* 0x000fe20000000007 */
[----:B------:R-:W-:Y:S02]  /*0620*/  FSEL R7, RZ, -23, P0 ;  /* 0xc1b80000ff077808 */ /* 0x000fe40000000000 */
[----:B------:R-:W-:Y:S01]  /*0630*/  ISETP.GT.U32.AND P0, PT, R6, 0x7f7fffff, PT ;  /* 0x7f7fffff0600780c */ /* 0x000fe20003f04070 */
[----:B------:R-:W-:Y:S02]  /*0640*/  FMUL R11, R10, R11 ;  /* 0x0000000b0a0b7220 */ /* 0x000fe40000400000 */
[----:B------:R-:W-:-:S02]  /*0650*/  FFMA R7, R8, 1.1920928955078125e-07, R7 ;  /* 0x3400000008077823 */ /* 0x000fc40000000007 */
[----:B------:R-:W-:-:S04]  /*0660*/  FFMA R10, R10, R11, R10 ;  /* 0x0000000b0a0a7223 */ /* 0x000fc8000000000a */
[----:B------:R-:W-:-:S04]  /*0670*/  FFMA R7, R7, 0.69314718246459960938, R10 ;  /* 0x3f31721807077823 */ /* 0x000fc8000000000a */
[C---:B------:R-:W-:Y:S01]  /*0680*/  @P0 FFMA R7, R6.reuse, R9, +INF ;  /* 0x7f80000006070423 */ /* 0x040fe20000000009 */
[----:B------:R-:W-:-:S04]  /*0690*/  FSETP.NEU.AND P0, PT, R6, RZ, PT ;  /* 0x000000ff0600720b */ /* 0x000fc80003f0d000 */
[----:B------:R-:W-:Y:S01]  /*06a0*/  FSEL R7, R7, -INF , P0 ;  /* 0xff80000007077808 */ /* 0x000fe20000000000 */
[----:B0-----:R-:W-:-:S04]  /*06b0*/  IMAD.WIDE.U32 R4, R2, 0x4, R4 ;  /* 0x0000000402047825 */ /* 0x001fc800078e0004 */
[----:B------:R-:W-:-:S05]  /*06c0*/  FADD R7, R0, -R7 ;  /* 0x8000000700077221 */ /* 0x000fca0000000000 */
[----:B------:R-:W-:Y:S01]  /*06d0*/  STG.E desc[UR6][R4.64], R7 ;  /* 0x0000000704007986 */ /* 0x000fe2000c101906 */
[----:B------:R-:W-:Y:S05]  /*06e0*/  EXIT ;  /* 0x000000000000794d */ /* 0x000fea0003800000 */
.L_x_13:
        /* <DEDUP_REMOVED lines=9> */
.L_x_33:


//--------------------- .text._Z12mse_backwardPKfS0_Pfi --------------------------
	.section	.text._Z12mse_backwardPKfS0_Pfi,"ax",@progbits
	.align	128
        .global         _Z12mse_backwardPKfS0_Pfi
        .type           _Z12mse_backwardPKfS0_Pfi,@function
        .size           _Z12mse_backwardPKfS0_Pfi,(.L_x_29 - _Z12mse_backwardPKfS0_Pfi)
        .other          _Z12mse_backwardPKfS0_Pfi,@"STO_CUDA_ENTRY STV_DEFAULT"
_Z12mse_backwardPKfS0_Pfi:
.text._Z12mse_backwardPKfS0_Pfi:
        /* <DEDUP_REMOVED lines=14> */
[----:B------:R-:W3:Y:S01]  /*00e0*/  LDG.E R7, desc[UR4][R6.64] ;  /* 0x0000000406077981 */ /* 0x000ee2000c1e1900 */
[----:B------:R-:W-:-:S04]  /*00f0*/  I2FP.F32.S32 R3, UR6 ;  /* 0x0000000600037c45 */ /* 0x000fc80008201400 */
[----:B------:R-:W0:Y:S01]  /*0100*/  MUFU.RCP R8, R3 ;  /* 0x0000000300087308 */ /* 0x000e220000001000 */
[----:B------:R-:W-:Y:S01]  /*0110*/  BSSY.RECONVERGENT B0, `(.L_x_14) ;  /* 0x000000d000007945 */ /* 0x000fe20003800200 */
[----:B0-----:R-:W-:-:S04]  /*0120*/  FFMA R9, -R3, R8, 1 ;  /* 0x3f80000003097423 */ /* 0x001fc80000000108 */
[----:B------:R-:W-:Y:S01]  /*0130*/  FFMA R9, R8, R9, R8 ;  /* 0x0000000908097223 */ /* 0x000fe20000000008 */
[----:B---3--:R-:W-:-:S04]  /*0140*/  FADD R0, R4, -R7 ;  /* 0x8000000704007221 */ /* 0x008fc80000000000 */
[----:B------:R-:W-:-:S04]  /*0150*/  FADD R0, R0, R0 ;  /* 0x0000000000007221 */ /* 0x000fc80000000000 */
[----:B------:R-:W0:Y:S01]  /*0160*/  FCHK P0, R0, R3 ;  /* 0x0000000300007302 */ /* 0x000e220000000000 */
[----:B------:R-:W-:-:S04]  /*0170*/  FFMA R8, R0, R9, RZ ;  /* 0x0000000900087223 */ /* 0x000fc800000000ff */
[----:B------:R-:W-:-:S04]  /*0180*/  FFMA R10, -R3, R8, R0 ;  /* 0x00000008030a7223 */ /* 0x000fc80000000100 */
[----:B------:R-:W-:Y:S01]  /*0190*/  FFMA R9, R9, R10, R8 ;  /* 0x0000000a09097223 */ /* 0x000fe20000000008 */
[----:B0-----:R-:W-:Y:S06]  /*01a0*/  @!P0 BRA `(.L_x_15) ;  /* 0x00000000000c8947 */ /* 0x001fec0003800000 */
[----:B------:R-:W-:-:S07]  /*01b0*/  MOV R4, 0x1d0 ;  /* 0x000001d000047802 */ /* 0x000fce0000000f00 */
[----:B------:R-:W-:Y:S05]  /*01c0*/  CALL.REL.NOINC `($__internal_0_$__cuda_sm3x_div_rn_noftz_f32_slowpath) ;  /* 0x0000000000187944 */ /* 0x000fea0003c00000 */
[----:B------:R-:W-:-:S07]  /*01d0*/  IMAD.MOV.U32 R9, RZ, RZ, R0 ;  /* 0x000000ffff097224 */ /* 0x000fce00078e0000 */
.L_x_15:
[----:B------:R-:W-:Y:S05]  /*01e0*/  BSYNC.RECONVERGENT B0 ;  /* 0x0000000000007941 */ /* 0x000fea0003800200 */
.L_x_14:
[----:B------:R-:W0:Y:S02]  /*01f0*/  LDC.64 R4, c[0x0][0x390] ;  /* 0x0000e400ff047b82 */ /* 0x000e240000000a00 */
[----:B0-----:R-:W-:-:S05]  /*0200*/  IMAD.WIDE R2, R2, 0x4, R4 ;  /* 0x0000000402027825 */ /* 0x001fca00078e0204 */
[----:B------:R-:W-:Y:S01]  /*0210*/  STG.E desc[UR4][R2.64], R9 ;  /* 0x0000000902007986 */ /* 0x000fe2000c101904 */
[----:B------:R-:W-:Y:S05]  /*0220*/  EXIT ;  /* 0x000000000000794d */ /* 0x000fea0003800000 */
        .weak           $__internal_0_$__cuda_sm3x_div_rn_noftz_f32_slowpath
        .type           $__internal_0_$__cuda_sm3x_div_rn_noftz_f32_slowpath,@function
        .size           $__internal_0_$__cuda_sm3x_div_rn_noftz_f32_slowpath,(.L_x_29 - $__internal_0_$__cuda_sm3x_div_rn_noftz_f32_slowpath)
$__internal_0_$__cuda_sm3x_div_rn_noftz_f32_slowpath:
[--C-:B------:R-:W-:Y:S01]  /*0230*/  SHF.R.U32.HI R6, RZ, 0x17, R3.reuse ;  /* 0x00000017ff067819 */ /* 0x100fe20000011603 */
[----:B------:R-:W-:Y:S01]  /*0240*/  BSSY.RECONVERGENT B1, `(.L_x_16) ;  /* 0x0000064000017945 */ /* 0x000fe20003800200 */
[--C-:B------:R-:W-:Y:S01]  /*0250*/  SHF.R.U32.HI R5, RZ, 0x17, R0.reuse ;  /* 0x00000017ff057819 */ /* 0x100fe20000011600 */
[----:B------:R-:W-:Y:S01]  /*0260*/  IMAD.MOV.U32 R7, RZ, RZ, R0 ;  /* 0x000000ffff077224 */ /* 0x000fe200078e0000 */
[----:B------:R-:W-:Y:S01]  /*0270*/  LOP3.LUT R6, R6, 0xff, RZ, 0xc0, !PT ;  /* 0x000000ff06067812 */ /* 0x000fe200078ec0ff */
[----:B------:R-:W-:Y:S01]  /*0280*/  IMAD.MOV.U32 R8, RZ, RZ, R3 ;  /* 0x000000ffff087224 */ /* 0x000fe200078e0003 */
[----:B------:R-:W-:-:S03]  /*0290*/  LOP3.LUT R5, R5, 0xff, RZ, 0xc0, !PT ;  /* 0x000000ff05057812 */ /* 0x000fc600078ec0ff */
[----:B------:R-:W-:Y:S02]  /*02a0*/  VIADD R11, R6, 0xffffffff ;  /* 0xffffffff060b7836 */ /* 0x000fe40000000000 */
[----:B------:R-:W-:-:S03]  /*02b0*/  VIADD R10, R5, 0xffffffff ;  /* 0xffffffff050a7836 */ /* 0x000fc60000000000 */
[----:B------:R-:W-:-:S04]  /*02c0*/  ISETP.GT.U32.AND P0, PT, R11, 0xfd, PT ;  /* 0x000000fd0b00780c */ /* 0x000fc80003f04070 */
[----:B------:R-:W-:-:S13]  /*02d0*/  ISETP.GT.U32.OR P0, PT, R10, 0xfd, P0 ;  /* 0x000000fd0a00780c */ /* 0x000fda0000704470 */
[----:B------:R-:W-:Y:S01]  /*02e0*/  @!P0 IMAD.MOV.U32 R9, RZ, RZ, RZ ;  /* 0x000000ffff098224 */ /* 0x000fe200078e00ff */
[----:B------:R-:W-:Y:S06]  /*02f0*/  @!P0 BRA `(.L_x_17) ;  /* 0x00000000005c8947 */ /* 0x000fec0003800000 */
[----:B------:R-:W-:Y:S02]  /*0300*/  FSETP.GTU.FTZ.AND P0, PT, |R0|, +INF , PT ;  /* 0x7f8000000000780b */ /* 0x000fe40003f1c200 */
[----:B------:R-:W-:-:S04]  /*0310*/  FSETP.GTU.FTZ.AND P1, PT, |R3|, +INF , PT ;  /* 0x7f8000000300780b */ /* 0x000fc80003f3c200 */
[----:B------:R-:W-:-:S13]  /*0320*/  PLOP3.LUT P0, PT, P0, P1, PT, 0xf8, 0x8f ;  /* 0x00000000008f781c */ /* 0x000fda0000703f70 */
[----:B------:R-:W-:Y:S05]  /*0330*/  @P0 BRA `(.L_x_18) ;  /* 0x00000004004c0947 */ /* 0x000fea0003800000 */
[----:B------:R-:W-:-:S13]  /*0340*/  LOP3.LUT P0, RZ, R8, 0x7fffffff, R7, 0xc8, !PT ;  /* 0x7fffffff08ff7812 */ /* 0x000fda000780c807 */
[----:B------:R-:W-:Y:S05]  /*0350*/  @!P0 BRA `(.L_x_19) ;  /* 0x00000004003c8947 */ /* 0x000fea0003800000 */
[C---:B------:R-:W-:Y:S02]  /*0360*/  FSETP.NEU.FTZ.AND P2, PT, |R0|.reuse, +INF , PT ;  /* 0x7f8000000000780b */ /* 0x040fe40003f5d200 */
[----:B------:R-:W-:Y:S02]  /*0370*/  FSETP.NEU.FTZ.AND P1, PT, |R3|, +INF , PT ;  /* 0x7f8000000300780b */ /* 0x000fe40003f3d200 */
[----:B------:R-:W-:-:S11]  /*0380*/  FSETP.NEU.FTZ.AND P0, PT, |R0|, +INF , PT ;  /* 0x7f8000000000780b */ /* 0x000fd60003f1d200 */
[----:B------:R-:W-:Y:S05]  /*0390*/  @!P1 BRA !P2, `(.L_x_19) ;  /* 0x00000004002c9947 */ /* 0x000fea0005000000 */
[----:B------:R-:W-:-:S04]  /*03a0*/  LOP3.LUT P2, RZ, R7, 0x7fffffff, RZ, 0xc0, !PT ;  /* 0x7fffffff07ff7812 */ /* 0x000fc8000784c0ff */
[----:B------:R-:W-:-:S13]  /*03b0*/  PLOP3.LUT P1, PT, P1, P2, PT, 0x2f, 0xf2 ;  /* 0x0000000000f2781c */ /* 0x000fda0000f24577 */
[----:B------:R-:W-:Y:S05]  /*03c0*/  @P1 BRA `(.L_x_20) ;  /* 0x0000000400181947 */ /* 0x000fea0003800000 */
[----:B------:R-:W-:-:S04]  /*03d0*/  LOP3.LUT P1, RZ, R8, 0x7fffffff, RZ, 0xc0, !PT ;  /* 0x7fffffff08ff7812 */ /* 0x000fc8000782c0ff */
[----:B------:R-:W-:-:S13]  /*03e0*/  PLOP3.LUT P0, PT, P0, P1, PT, 0x2f, 0xf2 ;  /* 0x0000000000f2781c */ /* 0x000fda0000702577 */
[----:B------:R-:W-:Y:S05]  /*03f0*/  @P0 BRA `(.L_x_21) ;  /* 0x0000000400000947 */ /* 0x000fea0003800000 */
[----:B------:R-:W-:Y:S02]  /*0400*/  ISETP.GE.AND P0, PT, R10, RZ, PT ;  /* 0x000000ff0a00720c */ /* 0x000fe40003f06270 */
[----:B------:R-:W-:-:S11]  /*0410*/  ISETP.GE.AND P1, PT, R11, RZ, PT ;  /* 0x000000ff0b00720c */ /* 0x000fd60003f26270 */
[----:B------:R-:W-:Y:S02]  /*0420*/  @P0 IMAD.MOV.U32 R9, RZ, RZ, RZ ;  /* 0x000000ffff090224 */ /* 0x000fe400078e00ff */
[----:B------:R-:W-:Y:S01]  /*0430*/  @!P0 FFMA R7, R0, 1.84467440737095516160e+19, RZ ;  /* 0x5f80000000078823 */ /* 0x000fe200000000ff */
[----:B------:R-:W-:Y:S02]  /*0440*/  @!P0 IMAD.MOV.U32 R9, RZ, RZ, -0x40 ;  /* 0xffffffc0ff098424 */ /* 0x000fe400078e00ff */
[----:B------:R-:W-:Y:S02]  /*0450*/  @!P1 FFMA R8, R3, 1.84467440737095516160e+19, RZ ;  /* 0x5f80000003089823 */ /* 0x000fe400000000ff */
[----:B------:R-:W-:-:S07]  /*0460*/  @!P1 VIADD R9, R9, 0x40 ;  /* 0x0000004009099836 */ /* 0x000fce0000000000 */
.L_x_17:
[----:B------:R-:W-:Y:S01]  /*0470*/  LEA R3, R6, 0xc0800000, 0x17 ;  /* 0xc080000006037811 */ /* 0x000fe200078eb8ff */
[----:B------:R-:W-:Y:S01]  /*0480*/  VIADD R5, R5, 0xffffff81 ;  /* 0xffffff8105057836 */ /* 0x000fe20000000000 */
[----:B------:R-:W-:Y:S03]  /*0490*/  BSSY.RECONVERGENT B2, `(.L_x_22) ;  /* 0x0000035000027945 */ /* 0x000fe60003800200 */
[----:B------:R-:W-:Y:S01]  /*04a0*/  IMAD.IADD R3, R8, 0x1, -R3 ;  /* 0x0000000108037824 */ /* 0x000fe200078e0a03 */
[C---:B------:R-:W-:Y:S01]  /*04b0*/  IADD3 R6, PT, PT, R5.reuse, 0x7f, -R6 ;  /* 0x0000007f05067810 */ /* 0x040fe20007ffe806 */
[----:B------:R-:W-:Y:S02]  /*04c0*/  IMAD R0, R5, -0x800000, R7 ;  /* 0xff80000005007824 */ /* 0x000fe400078e0207 */
[----:B------:R-:W0:Y:S01]  /*04d0*/  MUFU.RCP R8, R3 ;  /* 0x0000000300087308 */ /* 0x000e220000001000 */
[----:B------:R-:W-:Y:S01]  /*04e0*/  FADD.FTZ R11, -R3, -RZ ;  /* 0x800000ff030b7221 */ /* 0x000fe20000010100 */
[----:B------:R-:W-:-:S03]  /*04f0*/  IMAD.IADD R6, R6, 0x1, R9 ;  /* 0x0000000106067824 */ /* 0x000fc600078e0209 */
[----:B0-----:R-:W-:-:S04]  /*0500*/  FFMA R13, R8, R11, 1 ;  /* 0x3f800000080d7423 */ /* 0x001fc8000000000b */
[----:B------:R-:W-:-:S04]  /*0510*/  FFMA R10, R8, R13, R8 ;  /* 0x0000000d080a7223 */ /* 0x000fc80000000008 */
[----:B------:R-:W-:-:S04]  /*0520*/  FFMA R7, R0, R10, RZ ;  /* 0x0000000a00077223 */ /* 0x000fc800000000ff */
[----:B------:R-:W-:-:S04]  /*0530*/  FFMA R8, R11, R7, R0 ;  /* 0x000000070b087223 */ /* 0x000fc80000000000 */
[----:B------:R-:W-:-:S04]  /*0540*/  FFMA R7, R10, R8, R7 ;  /* 0x000000080a077223 */ /* 0x000fc80000000007 */
[----:B------:R-:W-:-:S04]  /*0550*/  FFMA R8, R11, R7, R0 ;  /* 0x000000070b087223 */ /* 0x000fc80000000000 */
[----:B------:R-:W-:-:S05]  /*0560*/  FFMA R0, R10, R8, R7 ;  /* 0x000000080a007223 */ /* 0x000fca0000000007 */
[----:B------:R-:W-:-:S04]  /*0570*/  SHF.R.U32.HI R3, RZ, 0x17, R0 ;  /* 0x00000017ff037819 */ /* 0x000fc80000011600 */
[----:B------:R-:W-:-:S05]  /*0580*/  LOP3.LUT R3, R3, 0xff, RZ, 0xc0, !PT ;  /* 0x000000ff03037812 */ /* 0x000fca00078ec0ff */
[----:B------:R-:W-:-:S04]  /*0590*/  IMAD.IADD R9, R3, 0x1, R6 ;  /* 0x0000000103097824 */ /* 0x000fc800078e0206 */
[----:B------:R-:W-:-:S05]  /*05a0*/  VIADD R3, R9, 0xffffffff ;  /* 0xffffffff09037836 */ /* 0x000fca0000000000 */
[----:B------:R-:W-:-:S13]  /*05b0*/  ISETP.GE.U32.AND P0, PT, R3, 0xfe, PT ;  /* 0x000000fe0300780c */ /* 0x000fda0003f06070 */
[----:B------:R-:W-:Y:S05]  /*05c0*/  @!P0 BRA `(.L_x_23) ;  /* 0x0000000000808947 */ /* 0x000fea0003800000 */
[----:B------:R-:W-:-:S13]  /*05d0*/  ISETP.GT.AND P0, PT, R9, 0xfe, PT ;  /* 0x000000fe0900780c */ /* 0x000fda0003f04270 */
[----:B------:R-:W-:Y:S05]  /*05e0*/  @P0 BRA `(.L_x_24) ;  /* 0x00000000006c0947 */ /* 0x000fea0003800000 */
[----:B------:R-:W-:-:S13]  /*05f0*/  ISETP.GE.AND P0, PT, R9, 0x1, PT ;  /* 0x000000010900780c */ /* 0x000fda0003f06270 */
[----:B------:R-:W-:Y:S05]  /*0600*/  @P0 BRA `(.L_x_25) ;  /* 0x0000000000740947 */ /* 0x000fea0003800000 */
[----:B------:R-:W-:Y:S02]  /*0610*/  ISETP.GE.AND P0, PT, R9, -0x18, PT ;  /* 0xffffffe80900780c */ /* 0x000fe40003f06270 */
[----:B------:R-:W-:-:S11]  /*0620*/  LOP3.LUT R0, R0, 0x80000000, RZ, 0xc0, !PT ;  /* 0x8000000000007812 */ /* 0x000fd600078ec0ff */
[----:B------:R-:W-:Y:S05]  /*0630*/  @!P0 BRA `(.L_x_25) ;  /* 0x0000000000688947 */ /* 0x000fea0003800000 */
[CCC-:B------:R-:W-:Y:S01]  /*0640*/  FFMA.RZ R3, R10.reuse, R8.reuse, R7.reuse ;  /* 0x000000080a037223 */ /* 0x1c0fe2000000c007 */
[CCC-:B------:R-:W-:Y:S01]  /*0650*/  FFMA.RM R6, R10.reuse, R8.reuse, R7.reuse ;  /* 0x000000080a067223 */ /* 0x1c0fe20000004007 */
[C---:B------:R-:W-:Y:S02]  /*0660*/  ISETP.NE.AND P2, PT, R9.reuse, RZ, PT ;  /* 0x000000ff0900720c */ /* 0x040fe40003f45270 */
[----:B------:R-:W-:Y:S02]  /*0670*/  ISETP.NE.AND P1, PT, R9, RZ, PT ;  /* 0x000000ff0900720c */ /* 0x000fe40003f25270 */
[----:B------:R-:W-:Y:S01]  /*0680*/  LOP3.LUT R5, R3, 0x7fffff, RZ, 0xc0, !PT ;  /* 0x007fffff03057812 */ /* 0x000fe200078ec0ff */
[----:B------:R-:W-:Y:S01]  /*0690*/  FFMA.RP R3, R10, R8, R7 ;  /* 0x000000080a037223 */ /* 0x000fe20000008007 */
[----:B------:R-:W-:Y:S02]  /*06a0*/  VIADD R8, R9, 0x20 ;  /* 0x0000002009087836 */ /* 0x000fe40000000000 */
[----:B------:R-:W-:Y:S01]  /*06b0*/  LOP3.LUT R5, R5, 0x800000, RZ, 0xfc, !PT ;  /* 0x0080000005057812 */ /* 0x000fe200078efcff */
[----:B------:R-:W-:Y:S01]  /*06c0*/  IMAD.MOV R7, RZ, RZ, -R9 ;  /* 0x000000ffff077224 */ /* 0x000fe200078e0a09 */
[----:B------:R-:W-:-:S02]  /*06d0*/  FSETP.NEU.FTZ.AND P0, PT, R3, R6, PT ;  /* 0x000000060300720b */ /* 0x000fc40003f1d000 */
[----:B------:R-:W-:Y:S02]  /*06e0*/  SHF.L.U32 R8, R5, R8, RZ ;  /* 0x0000000805087219 */ /* 0x000fe400000006ff */
[----:B------:R-:W-:Y:S02]  /*06f0*/  SEL R6, R7, RZ, P2 ;  /* 0x000000ff07067207 */ /* 0x000fe40001000000 */
[----:B------:R-:W-:Y:S02]  /*0700*/  ISETP.NE.AND P1, PT, R8, RZ, P1 ;  /* 0x000000ff0800720c */ /* 0x000fe40000f25270 */
[----:B------:R-:W-:Y:S02]  /*0710*/  SHF.R.U32.HI R6, RZ, R6, R5 ;  /* 0x00000006ff067219 */ /* 0x000fe40000011605 */
[----:B------:R-:W-:Y:S02]  /*0720*/  PLOP3.LUT P0, PT, P0, P1, PT, 0xf8, 0x8f ;  /* 0x00000000008f781c */ /* 0x000fe40000703f70 */
[----:B------:R-:W-:-:S02]  /*0730*/  SHF.R.U32.HI R8, RZ, 0x1, R6 ;  /* 0x00000001ff087819 */ /* 0x000fc40000011606 */
[----:B------:R-:W-:-:S04]  /*0740*/  SEL R3, RZ, 0x1, !P0 ;  /* 0x00000001ff037807 */ /* 0x000fc80004000000 */
[----:B------:R-:W-:-:S04]  /*0750*/  LOP3.LUT R3, R3, 0x1, R8, 0xf8, !PT ;  /* 0x0000000103037812 */ /* 0x000fc800078ef808 */
[----:B------:R-:W-:-:S05]  /*0760*/  LOP3.LUT R3, R3, R6, RZ, 0xc0, !PT ;  /* 0x0000000603037212 */ /* 0x000fca00078ec0ff */
[----:B------:R-:W-:-:S05]  /*0770*/  IMAD.IADD R3, R8, 0x1, R3 ;  /* 0x0000000108037824 */ /* 0x000fca00078e0203 */
[----:B------:R-:W-:Y:S01]  /*0780*/  LOP3.LUT R0, R3, R0, RZ, 0xfc, !PT ;  /* 0x0000000003007212 */ /* 0x000fe200078efcff */
[----:B------:R-:W-:Y:S06]  /*0790*/  BRA `(.L_x_25) ;  /* 0x0000000000107947 */ /* 0x000fec0003800000 */
.L_x_24:
[----:B------:R-:W-:-:S04]  /*07a0*/  LOP3.LUT R0, R0, 0x80000000, RZ, 0xc0, !PT ;  /* 0x8000000000007812 */ /* 0x000fc800078ec0ff */
[----:B------:R-:W-:Y:S01]  /*07b0*/  LOP3.LUT R0, R0, 0x7f800000, RZ, 0xfc, !PT ;  /* 0x7f80000000007812 */ /* 0x000fe200078efcff */
[----:B------:R-:W-:Y:S06]  /*07c0*/  BRA `(.L_x_25) ;  /* 0x0000000000047947 */ /* 0x000fec0003800000 */
.L_x_23:
[----:B------:R-:W-:-:S07]  /*07d0*/  IMAD R0, R6, 0x800000, R0 ;  /* 0x0080000006007824 */ /* 0x000fce00078e0200 */
.L_x_25:
[----:B------:R-:W-:Y:S05]  /*07e0*/  BSYNC.RECONVERGENT B2 ;  /* 0x0000000000027941 */ /* 0x000fea0003800200 */
.L_x_22:
[----:B------:R-:W-:Y:S05]  /*07f0*/  BRA `(.L_x_26) ;  /* 0x0000000000207947 */ /* 0x000fea0003800000 */
.L_x_21:
[----:B------:R-:W-:-:S04]  /*0800*/  LOP3.LUT R0, R8, 0x80000000, R7, 0x48, !PT ;  /* 0x8000000008007812 */ /* 0x000fc800078e4807 */
[----:B------:R-:W-:Y:S01]  /*0810*/  LOP3.LUT R0, R0, 0x7f800000, RZ, 0xfc, !PT ;  /* 0x7f80000000007812 */ /* 0x000fe200078efcff */
[----:B------:R-:W-:Y:S06]  /*0820*/  BRA `(.L_x_26) ;  /* 0x0000000000147947 */ /* 0x000fec0003800000 */
.L_x_20:
[----:B------:R-:W-:Y:S01]  /*0830*/  LOP3.LUT R0, R8, 0x80000000, R7, 0x48, !PT ;  /* 0x8000000008007812 */ /* 0x000fe200078e4807 */
[----:B------:R-:W-:Y:S06]  /*0840*/  BRA `(.L_x_26) ;  /* 0x00000000000c7947 */ /* 0x000fec0003800000 */
.L_x_19:
[----:B------:R-:W0:Y:S01]  /*0850*/  MUFU.RSQ R0, -QNAN ;  /* 0xffc0000000007908 */ /* 0x000e220000001400 */
[----:B------:R-:W-:Y:S05]  /*0860*/  BRA `(.L_x_26) ;  /* 0x0000000000047947 */ /* 0x000fea0003800000 */
.L_x_18:
[----:B------:R-:W-:-:S07]  /*0870*/  FADD.FTZ R0, R0, R3 ;  /* 0x0000000300007221 */ /* 0x000fce0000010000 */
.L_x_26:
[----:B------:R-:W-:Y:S05]  /*0880*/  BSYNC.RECONVERGENT B1 ;  /* 0x0000000000017941 */ /* 0x000fea0003800200 */
.L_x_16:
[----:B------:R-:W-:-:S04]  /*0890*/  IMAD.MOV.U32 R5, RZ, RZ, 0x0 ;  /* 0x00000000ff057424 */ /* 0x000fc800078e00ff */
[----:B0-----:R-:W-:Y:S05]  /*08a0*/  RET.REL.NODEC R4 `(_Z12mse_backwardPKfS0_Pfi) ;  /* 0xfffffff404d47950 */ /* 0x001fea0003c3ffff */
.L_x_27:
        /* <DEDUP_REMOVED lines=13> */
.L_x_29:


//--------------------- .text._Z11mse_forwardPKfS0_Pfi --------------------------
	.section	.text._Z11mse_forwardPKfS0_Pfi,"ax",@progbits
	.align	128
        .global         _Z11mse_forwardPKfS0_Pfi
        .type           _Z11mse_forwardPKfS0_Pfi,@function
        .size           _Z11mse_forwardPKfS0_Pfi,(.L_x_35 - _Z11mse_forwardPKfS0_Pfi)
        .other          _Z11mse_forwardPKfS0_Pfi,@"STO_CUDA_ENTRY STV_DEFAULT"
_Z11mse_forwardPKfS0_Pfi:
.text._Z11mse_forwardPKfS0_Pfi:
        /* <DEDUP_REMOVED lines=17> */
[----:B----4-:R-:W-:-:S04]  /*0110*/  FADD R0, R2, -R5 ;  /* 0x8000000502007221 */ /* 0x010fc80000000000 */
[----:B------:R-:W-:-:S05]  /*0120*/  FMUL R9, R0, R0 ;  /* 0x0000000000097220 */ /* 0x000fca0000400000 */
[----:B------:R-:W-:Y:S01]  /*0130*/  STG.E desc[UR4][R6.64], R9 ;  /* 0x0000000906007986 */ /* 0x000fe2000c101904 */
[----:B------:R-:W-:Y:S05]  /*0140*/  EXIT ;  /* 0x000000000000794d */ /* 0x000fea0003800000 */
.L_x_28:
        /* <DEDUP_REMOVED lines=11> */
.L_x_35:


//--------------------- .nv.shared._Z10reduce_sumPKfPfi --------------------------
	.section	.nv.shared._Z10reduce_sumPKfPfi,"aw",@nobits
	.sectionflags	@""
	.align	16
	.zero		1024


//--------------------- .nv.shared.reserved.0     --------------------------
	.section	.nv.shared.reserved.0,"aw",@nobits
	.weak		__nv_reservedSMEM_offset_0_alias
	.size		__nv_reservedSMEM_offset_0_alias, 0, 64
	.other		__nv_reservedSMEM_offset_0_alias,@"STO_CUDA_RESERVED_SHARED STV_DEFAULT"
__nv_reservedSMEM_offset_0_alias:
	.zero		0
	.zero		64


//--------------------- .nv.shared._Z22cross_entropy_backwardPKfS0_Pfi --------------------------
	.section	.nv.shared._Z22cross_entropy_backwardPKfS0_Pfi,"aw",@nobits
	.sectionflags	@""
	.align	16
	.zero		1024


//--------------------- .nv.shared._Z21cross_entropy_forwardPKfS0_Pfi --------------------------
	.section	.nv.shared._Z21cross_entropy_forwardPKfS0_Pfi,"aw",@nobits
	.sectionflags	@""
	.align	16
	.zero		1024


//--------------------- .nv.shared._Z11log_softmaxPKfPfi --------------------------
	.section	.nv.shared._Z11log_softmaxPKfPfi,"aw",@nobits
	.sectionflags	@""
	.align	16
	.zero		1024


//--------------------- .nv.shared._Z12mse_backwardPKfS0_Pfi --------------------------
	.section	.nv.shared._Z12mse_backwardPKfS0_Pfi,"aw",@nobits
	.sectionflags	@""
	.align	16
	.zero		1024


//--------------------- .nv.shared._Z11mse_forwardPKfS0_Pfi --------------------------
	.section	.nv.shared._Z11mse_forwardPKfS0_Pfi,"aw",@nobits
	.sectionflags	@""
	.align	16
	.zero		1024


//--------------------- .nv.constant0._Z10reduce_sumPKfPfi --------------------------
	.section	.nv.constant0._Z10reduce_sumPKfPfi,"a",@progbits
	.sectionflags	@""
	.align	4
.nv.constant0._Z10reduce_sumPKfPfi:
	.zero		916


//--------------------- .nv.constant0._Z22cross_entropy_backwardPKfS0_Pfi --------------------------
	.section	.nv.constant0._Z22cross_entropy_backwardPKfS0_Pfi,"a",@progbits
	.sectionflags	@""
	.align	4
.nv.constant0._Z22cross_entropy_backwardPKfS0_Pfi:
	.zero		924


//--------------------- .nv.constant0._Z21cross_entropy_forwardPKfS0_Pfi --------------------------
	.section	.nv.constant0._Z21cross_entropy_forwardPKfS0_Pfi,"a",@progbits
	.sectionflags	@""
	.align	4
.nv.constant0._Z21cross_entropy_forwardPKfS0_Pfi:
	.zero		924


//--------------------- .nv.constant0._Z11log_softmaxPKfPfi --------------------------
	.section	.nv.constant0._Z11log_softmaxPKfPfi,"a",@progbits
	.sectionflags	@""
	.align	4
.nv.constant0._Z11log_softmaxPKfPfi:
	.zero		916


//--------------------- .nv.constant0._Z12mse_backwardPKfS0_Pfi --------------------------
	.section	.nv.constant0._Z12mse_backwardPKfS0_Pfi,"a",@progbits
	.sectionflags	@""
	.align	4
.nv.constant0._Z12mse_backwardPKfS0_Pfi:
	.zero		924


//--------------------- .nv.constant0._Z11mse_forwardPKfS0_Pfi --------------------------
	.section	.nv.constant0._Z11mse_forwardPKfS0_Pfi,"a",@progbits
	.sectionflags	@""
	.align	4
.nv.constant0._Z11mse_forwardPKfS0_Pfi:
	.zero		924


//--------------------- SYMBOLS --------------------------

	.type		.nv.reservedSmem.offset0,@object
	.size		.nv.reservedSmem.offset0,0x4
	.type		.nv.reservedSmem.cap,@object
	.size		.nv.reservedSmem.cap,0x4
